def attn_fwd(
    Q,
    K,
    V,
    Out,
    Lse,
    sm_scale,
    stride_qz,
    stride_qh,
    stride_qm,
    stride_qk,
    stride_kz,
    stride_kh,
    stride_kn,
    stride_kk,
    stride_vz,
    stride_vh,
    stride_vn,
    stride_vk,
    stride_oz,
    stride_oh,
    stride_om,
    stride_ok,
    seqlen_q,
    seqlen_k,
    BLOCK_M: tl.constexpr,
    BLOCK_N: tl.constexpr,
    HEAD_DIM: tl.constexpr,
    CAUSAL: tl.constexpr,
):
    start_m = tl.program_id(0)
    off_hz = tl.program_id(1)
    q_off = off_hz * stride_qh
    k_off = off_hz * stride_kh
    v_off = off_hz * stride_vh
    offs_m = start_m * BLOCK_M + tl.arange(0, BLOCK_M)
    offs_d = tl.arange(0, HEAD_DIM)
    offs_n = tl.arange(0, BLOCK_N)
    q_ptrs = Q + q_off + offs_m[:, None] * stride_qm + offs_d[None, :] * stride_qk
    k_ptrs = K + k_off + offs_d[:, None] * stride_kk + offs_n[None, :] * stride_kn
    v_ptrs = V + v_off + offs_n[:, None] * stride_vn + offs_d[None, :] * stride_vk
    m_i = tl.full([BLOCK_M], float("-inf"), dtype=tl.float32)
    l_i = tl.zeros([BLOCK_M], dtype=tl.float32) + 1.0
    acc = tl.zeros([BLOCK_M, HEAD_DIM], dtype=tl.float32)
    q = tl.load(q_ptrs)
    acc, l_i, m_i = _attn_fwd_inner(
        acc,
        l_i,
        m_i,
        q,
        k_ptrs,
        v_ptrs,
        sm_scale,
        stride_kn,
        stride_vn,
        start_m,
        seqlen_k,
        BLOCK_M,
        BLOCK_N,
        HEAD_DIM,
        CAUSAL,
    )
    acc = acc / l_i[:, None]
    lse = m_i + tl.math.log2(l_i) / 1.4426950408889634
    o_ptrs = (
        Out
        + off_hz * stride_oh
        + offs_m[:, None] * stride_om
        + offs_d[None, :] * stride_ok
    )
    tl.store(o_ptrs, acc.to(Out.dtype.element_ty))
    tl.store(Lse + off_hz * seqlen_q + offs_m, lse)

# config = {"BLOCK_M": 256, "BLOCK_N": 16, "HEAD_DIM": 16, "arch": "sm_90", "causal": false, "dtype": "fp16", "num_stages": 2, "num_warps": 16}
# arch = sm_90


// ===== COMPILED SASS (sm_90a) =====

	.target	sm_90a

	.elftype	@"ET_EXEC"


//--------------------- .note.nv.tkinfo           --------------------------
	.section	.note.nv.tkinfo,"",@"SHT_NOTE"
	.sectionflags	@"SHF_NOTE_NV_TKINFO"
	.tkinfo
        /*0018*/ 	.word	0x00000002
        /*0030*/ 	.string	""
        /*0030*/ 	.string	"ptxas"
        /*0030*/ 	.string	"Cuda compilation tools, release 13.0, V13.0.88"
        /*0030*/ 	.string	"Build cuda_13.0.r13.0/compiler.36424714_0"
        /*0030*/ 	.string	"-v  -suppress-debug-info  -lineinfo  -arch sm_90a "



//--------------------- .note.nv.cuinfo           --------------------------
	.section	.note.nv.cuinfo,"",@"SHT_NOTE"
	.sectionflags	@"SHF_NOTE_NV_CUINFO"
        /*0018*/ 	.short	0x0002
        /*001a*/ 	.short	0x005a
        /*001c*/ 	.short	0x0082
	.zero		2


//--------------------- .nv.info                  --------------------------
	.section	.nv.info,"",@"SHT_CUDA_INFO"
	.align	4


	//----- nvinfo : EIATTR_REGCOUNT
	.align		4
        /*0000*/ 	.byte	0x04, 0x2f
        /*0002*/ 	.short	(.L_2 - .L_1)
	.align		4
.L_1:
        /*0004*/ 	.word	index@(attn_fwd)
        /*0008*/ 	.word	0x0000002e


	//----- nvinfo : EIATTR_FRAME_SIZE
	.align		4
.L_2:
        /*000c*/ 	.byte	0x04, 0x11
        /*000e*/ 	.short	(.L_4 - .L_3)
	.align		4
.L_3:
        /*0010*/ 	.word	index@(attn_fwd)
        /*0014*/ 	.word	0x00000000


	//----- nvinfo : EIATTR_MIN_STACK_SIZE
	.align		4
.L_4:
        /*0018*/ 	.byte	0x04, 0x12
        /*001a*/ 	.short	(.L_6 - .L_5)
	.align		4
.L_5:
        /*001c*/ 	.word	index@(attn_fwd)
        /*0020*/ 	.word	0x00000000
.L_6:


//--------------------- .nv.compat                --------------------------
	.section	.nv.compat,"",@"SHT_CUDA_COMPAT_INFO"
	.align	4
        /*0000*/ 	.byte	0x02, 0x09, 0x01, 0x00, 0x02, 0x02, 0x04, 0x00, 0x02, 0x05, 0x05, 0x00, 0x03, 0x07, 0x01, 0x01
        /*0010*/ 	.byte	0x02, 0x03, 0x00, 0x00, 0x02, 0x06, 0x01, 0x00, 0x04, 0x0b, 0x08, 0x00, 0x00, 0x00, 0x00, 0x00
        /*0020*/ 	.byte	0x00, 0x00, 0x00, 0x00


//--------------------- .nv.info.attn_fwd         --------------------------
	.section	.nv.info.attn_fwd,"",@"SHT_CUDA_INFO"
	.sectionflags	@""
	.align	4


	//----- nvinfo : EIATTR_CUDA_API_VERSION
	.align		4
        /*0000*/ 	.byte	0x04, 0x37
        /*0002*/ 	.short	(.L_8 - .L_7)
.L_7:
        /*0004*/ 	.word	0x00000082


	//----- nvinfo : EIATTR_KPARAM_INFO
	.align		4
.L_8:
        /*0008*/ 	.byte	0x04, 0x17
        /*000a*/ 	.short	(.L_10 - .L_9)
.L_9:
        /*000c*/ 	.word	0x00000000
        /*0010*/ 	.short	0x0019
        /*0012*/ 	.short	0x0080
        /*0014*/ 	.byte	0x00, 0xf4, 0x21, 0x00


	//----- nvinfo : EIATTR_KPARAM_INFO
	.align		4
.L_10:
        /*0018*/ 	.byte	0x04, 0x17
        /*001a*/ 	.short	(.L_12 - .L_11)
.L_11:
        /*001c*/ 	.word	0x00000000
        /*0020*/ 	.short	0x0018
        /*0022*/ 	.short	0x0078
        /*0024*/ 	.byte	0x00, 0xf4, 0x21, 0x00


	//----- nvinfo : EIATTR_KPARAM_INFO
	.align		4
.L_12:
        /*0028*/ 	.byte	0x04, 0x17
        /*002a*/ 	.short	(.L_14 - .L_13)
.L_13:
        /*002c*/ 	.word	0x00000000
        /*0030*/ 	.short	0x0017
        /*0032*/ 	.short	0x0070
        /*0034*/ 	.byte	0x00, 0xf0, 0x11, 0x00


	//----- nvinfo : EIATTR_KPARAM_INFO
	.align		4
.L_14:
        /*0038*/ 	.byte	0x04, 0x17
        /*003a*/ 	.short	(.L_16 - .L_15)
.L_15:
        /*003c*/ 	.word	0x00000000
        /*0040*/ 	.short	0x0016
        /*0042*/ 	.short	0x006c
        /*0044*/ 	.byte	0x00, 0xf0, 0x11, 0x00


	//----- nvinfo : EIATTR_KPARAM_INFO
	.align		4
.L_16:
        /*0048*/ 	.byte	0x04, 0x17
        /*004a*/ 	.short	(.L_18 - .L_17)
.L_17:
        /*004c*/ 	.word	0x00000000
        /*0050*/ 	.short	0x0015
        /*0052*/ 	.short	0x0068
        /*0054*/ 	.byte	0x00, 0xf0, 0x11, 0x00


	//----- nvinfo : EIATTR_KPARAM_INFO
	.align		4
.L_18:
        /*0058*/ 	.byte	0x04, 0x17
        /*005a*/ 	.short	(.L_20 - .L_19)
.L_19:
        /*005c*/ 	.word	0x00000000
        /*0060*/ 	.short	0x0014
        /*0062*/ 	.short	0x0064
        /*0064*/ 	.byte	0x00, 0xf0, 0x11, 0x00


	//----- nvinfo : EIATTR_KPARAM_INFO
	.align		4
.L_20:
        /*0068*/ 	.byte	0x04, 0x17
        /*006a*/ 	.short	(.L_22 - .L_21)
.L_21:
        /*006c*/ 	.word	0x00000000
        /*0070*/ 	.short	0x0013
        /*0072*/ 	.short	0x0060
        /*0074*/ 	.byte	0x00, 0xf0, 0x11, 0x00


	//----- nvinfo : EIATTR_KPARAM_INFO
	.align		4
.L_22:
        /*0078*/ 	.byte	0x04, 0x17
        /*007a*/ 	.short	(.L_24 - .L_23)
.L_23:
        /*007c*/ 	.word	0x00000000
        /*0080*/ 	.short	0x0012
        /*0082*/ 	.short	0x005c
        /*0084*/ 	.byte	0x00, 0xf0, 0x11, 0x00


	//----- nvinfo : EIATTR_KPARAM_INFO
	.align		4
.L_24:
        /*0088*/ 	.byte	0x04, 0x17
        /*008a*/ 	.short	(.L_26 - .L_25)
.L_25:
        /*008c*/ 	.word	0x00000000
        /*0090*/ 	.short	0x0011
        /*0092*/ 	.short	0x0058
        /*0094*/ 	.byte	0x00, 0xf0, 0x11, 0x00


	//----- nvinfo : EIATTR_KPARAM_INFO
	.align		4
.L_26:
        /*0098*/ 	.byte	0x04, 0x17
        /*009a*/ 	.short	(.L_28 - .L_27)
.L_27:
        /*009c*/ 	.word	0x00000000
        /*00a0*/ 	.short	0x0010
        /*00a2*/ 	.short	0x0054
        /*00a4*/ 	.byte	0x00, 0xf0, 0x11, 0x00


	//----- nvinfo : EIATTR_KPARAM_INFO
	.align		4
.L_28:
        /*00a8*/ 	.byte	0x04, 0x17
        /*00aa*/ 	.short	(.L_30 - .L_29)
.L_29:
        /*00ac*/ 	.word	0x00000000
        /*00b0*/ 	.short	0x000f
        /*00b2*/ 	.short	0x0050
        /*00b4*/ 	.byte	0x00, 0xf0, 0x11, 0x00


	//----- nvinfo : EIATTR_KPARAM_INFO
	.align		4
.L_30:
        /*00b8*/ 	.byte	0x04, 0x17
        /*00ba*/ 	.short	(.L_32 - .L_31)
.L_31:
        /*00bc*/ 	.word	0x00000000
        /*00c0*/ 	.short	0x000e
        /*00c2*/ 	.short	0x004c
        /*00c4*/ 	.byte	0x00, 0xf0, 0x11, 0x00


	//----- nvinfo : EIATTR_KPARAM_INFO
	.align		4
.L_32:
        /*00c8*/ 	.byte	0x04, 0x17
        /*00ca*/ 	.short	(.L_34 - .L_33)
.L_33:
        /*00cc*/ 	.word	0x00000000
        /*00d0*/ 	.short	0x000d
        /*00d2*/ 	.short	0x0048
        /*00d4*/ 	.byte	0x00, 0xf0, 0x11, 0x00


	//----- nvinfo : EIATTR_KPARAM_INFO
	.align		4
.L_34:
        /*00d8*/ 	.byte	0x04, 0x17
        /*00da*/ 	.short	(.L_36 - .L_35)
.L_35:
        /*00dc*/ 	.word	0x00000000
        /*00e0*/ 	.short	0x000c
        /*00e2*/ 	.short	0x0044
        /*00e4*/ 	.byte	0x00, 0xf0, 0x11, 0x00


	//----- nvinfo : EIATTR_KPARAM_INFO
	.align		4
.L_36:
        /*00e8*/ 	.byte	0x04, 0x17
        /*00ea*/ 	.short	(.L_38 - .L_37)
.L_37:
        /*00ec*/ 	.word	0x00000000
        /*00f0*/ 	.short	0x000b
        /*00f2*/ 	.short	0x0040
        /*00f4*/ 	.byte	0x00, 0xf0, 0x11, 0x00


	//----- nvinfo : EIATTR_KPARAM_INFO
	.align		4
.L_38:
        /*00f8*/ 	.byte	0x04, 0x17
        /*00fa*/ 	.short	(.L_40 - .L_39)
.L_39:
        /*00fc*/ 	.word	0x00000000
        /*0100*/ 	.short	0x000a
        /*0102*/ 	.short	0x003c
        /*0104*/ 	.byte	0x00, 0xf0, 0x11, 0x00


	//----- nvinfo : EIATTR_KPARAM_INFO
	.align		4
.L_40:
        /*0108*/ 	.byte	0x04, 0x17
        /*010a*/ 	.short	(.L_42 - .L_41)
.L_41:
        /*010c*/ 	.word	0x00000000
        /*0110*/ 	.short	0x0009
        /*0112*/ 	.short	0x0038
        /*0114*/ 	.byte	0x00, 0xf0, 0x11, 0x00


	//----- nvinfo : EIATTR_KPARAM_INFO
	.align		4
.L_42:
        /*0118*/ 	.byte	0x04, 0x17
        /*011a*/ 	.short	(.L_44 - .L_43)
.L_43:
        /*011c*/ 	.word	0x00000000
        /*0120*/ 	.short	0x0008
        /*0122*/ 	.short	0x0034
        /*0124*/ 	.byte	0x00, 0xf0, 0x11, 0x00


	//----- nvinfo : EIATTR_KPARAM_INFO
	.align		4
.L_44:
        /*0128*/ 	.byte	0x04, 0x17
        /*012a*/ 	.short	(.L_46 - .L_45)
.L_45:
        /*012c*/ 	.word	0x00000000
        /*0130*/ 	.short	0x0007
        /*0132*/ 	.short	0x0030
        /*0134*/ 	.byte	0x00, 0xf0, 0x11, 0x00


	//----- nvinfo : EIATTR_KPARAM_INFO
	.align		4
.L_46:
        /*0138*/ 	.byte	0x04, 0x17
        /*013a*/ 	.short	(.L_48 - .L_47)
.L_47:
        /*013c*/ 	.word	0x00000000
        /*0140*/ 	.short	0x0006
        /*0142*/ 	.short	0x002c
        /*0144*/ 	.byte	0x00, 0xf0, 0x11, 0x00


	//----- nvinfo : EIATTR_KPARAM_INFO
	.align		4
.L_48:
        /*0148*/ 	.byte	0x04, 0x17
        /*014a*/ 	.short	(.L_50 - .L_49)
.L_49:
        /*014c*/ 	.word	0x00000000
        /*0150*/ 	.short	0x0005
        /*0152*/ 	.short	0x0028
        /*0154*/ 	.byte	0x00, 0xf0, 0x11, 0x00


	//----- nvinfo : EIATTR_KPARAM_INFO
	.align		4
.L_50:
        /*0158*/ 	.byte	0x04, 0x17
        /*015a*/ 	.short	(.L_52 - .L_51)
.L_51:
        /*015c*/ 	.word	0x00000000
        /*0160*/ 	.short	0x0004
        /*0162*/ 	.short	0x0020
        /*0164*/ 	.byte	0x00, 0xf4, 0x21, 0x00


	//----- nvinfo : EIATTR_KPARAM_INFO
	.align		4
.L_52:
        /*0168*/ 	.byte	0x04, 0x17
        /*016a*/ 	.short	(.L_54 - .L_53)
.L_53:
        /*016c*/ 	.word	0x00000000
        /*0170*/ 	.short	0x0003
        /*0172*/ 	.short	0x0018
        /*0174*/ 	.byte	0x00, 0xf4, 0x21, 0x00


	//----- nvinfo : EIATTR_KPARAM_INFO
	.align		4
.L_54:
        /*0178*/ 	.byte	0x04, 0x17
        /*017a*/ 	.short	(.L_56 - .L_55)
.L_55:
        /*017c*/ 	.word	0x00000000
        /*0180*/ 	.short	0x0002
        /*0182*/ 	.short	0x0010
        /*0184*/ 	.byte	0x00, 0xf4, 0x21, 0x00


	//----- nvinfo : EIATTR_KPARAM_INFO
	.align		4
.L_56:
        /*0188*/ 	.byte	0x04, 0x17
        /*018a*/ 	.short	(.L_58 - .L_57)
.L_57:
        /*018c*/ 	.word	0x00000000
        /*0190*/ 	.short	0x0001
        /*0192*/ 	.short	0x0008
        /*0194*/ 	.byte	0x00, 0xf4, 0x21, 0x00


	//----- nvinfo : EIATTR_KPARAM_INFO
	.align		4
.L_58:
        /*0198*/ 	.byte	0x04, 0x17
        /*019a*/ 	.short	(.L_60 - .L_59)
.L_59:
        /*019c*/ 	.word	0x00000000
        /*01a0*/ 	.short	0x0000
        /*01a2*/ 	.short	0x0000
        /*01a4*/ 	.byte	0x00, 0xf4, 0x21, 0x00


	//----- nvinfo : EIATTR_SPARSE_MMA_MASK
	.align		4
.L_60:
        /*01a8*/ 	.byte	0x03, 0x50
        /*01aa*/ 	.short	0x0000


	//----- nvinfo : EIATTR_MAXREG_COUNT
	.align		4
        /*01ac*/ 	.byte	0x03, 0x1b
        /*01ae*/ 	.short	0x0080


	//----- nvinfo : EIATTR_NUM_BARRIERS
	.align		4
        /*01b0*/ 	.byte	0x02, 0x4c
        /*01b2*/ 	.byte	0x01
	.zero		1


	//----- nvinfo : EIATTR_MERCURY_ISA_VERSION
	.align		4
        /*01b4*/ 	.byte	0x03, 0x5f
        /*01b6*/ 	.short	0x0101


	//----- nvinfo : EIATTR_COOP_GROUP_MASK_REGIDS
	.align		4
        /*01b8*/ 	.byte	0x04, 0x29
        /*01ba*/ 	.short	(.L_62 - .L_61)


	//   ....[0]....
.L_61:
        /*01bc*/ 	.word	0xffffffff


	//   ....[1]....
        /*01c0*/ 	.word	0xffffffff


	//   ....[2]....
        /*01c4*/ 	.word	0xffffffff


	//   ....[3]....
        /*01c8*/ 	.word	0xffffffff


	//   ....[4]....
        /*01cc*/ 	.word	0xffffffff


	//   ....[5]....
        /*01d0*/ 	.word	0xffffffff


	//   ....[6]....
        /*01d4*/ 	.word	0xffffffff


	//   ....[7]....
        /*01d8*/ 	.word	0xffffffff


	//----- nvinfo : EIATTR_COOP_GROUP_INSTR_OFFSETS
	.align		4
.L_62:
        /*01dc*/ 	.byte	0x04, 0x28
        /*01de*/ 	.short	(.L_64 - .L_63)


	//   ....[0]....
.L_63:
        /*01e0*/ 	.word	0x00000b20


	//   ....[1]....
        /*01e4*/ 	.word	0x00000b40


	//   ....[2]....
        /*01e8*/ 	.word	0x00000c80


	//   ....[3]....
        /*01ec*/ 	.word	0x00000ce0


	//   ....[4]....
        /*01f0*/ 	.word	0x00000d50


	//   ....[5]....
        /*01f4*/ 	.word	0x00000dd0


	//   ....[6]....
        /*01f8*/ 	.word	0x00000f70


	//   ....[7]....
        /*01fc*/ 	.word	0x00000fe0


	//----- nvinfo : EIATTR_EXIT_INSTR_OFFSETS
	.align		4
.L_64:
        /*0200*/ 	.byte	0x04, 0x1c
        /*0202*/ 	.short	(.L_66 - .L_65)


	//   ....[0]....
.L_65:
        /*0204*/ 	.word	0x00001c10


	//   ....[1]....
        /*0208*/ 	.word	0x00001c40


	//----- nvinfo : EIATTR_REQNTID
	.align		4
.L_66:
        /*020c*/ 	.byte	0x04, 0x10
        /*020e*/ 	.short	(.L_68 - .L_67)
.L_67:
        /*0210*/ 	.word	0x00000200
        /*0214*/ 	.word	0x00000001
        /*0218*/ 	.word	0x00000001


	//----- nvinfo : EIATTR_CBANK_PARAM_SIZE
	.align		4
.L_68:
        /*021c*/ 	.byte	0x03, 0x19
        /*021e*/ 	.short	0x0088


	//----- nvinfo : EIATTR_PARAM_CBANK
	.align		4
        /*0220*/ 	.byte	0x04, 0x0a
        /*0222*/ 	.short	(.L_70 - .L_69)
	.align		4
.L_69:
        /*0224*/ 	.word	index@(.nv.constant0.attn_fwd)
        /*0228*/ 	.short	0x0210
        /*022a*/ 	.short	0x0088


	//----- nvinfo : EIATTR_SW_WAR
	.align		4
.L_70:
        /*022c*/ 	.byte	0x04, 0x36
        /*022e*/ 	.short	(.L_72 - .L_71)
.L_71:
        /*0230*/ 	.word	0x00000008
.L_72:


//--------------------- .nv.callgraph             --------------------------
	.section	.nv.callgraph,"",@"SHT_CUDA_CALLGRAPH"
	.align	4
	.sectionentsize	8
	.align		4
        /*0000*/ 	.word	0x00000000
	.align		4
        /*0004*/ 	.word	0xffffffff
	.align		4
        /*0008*/ 	.word	0x00000000
	.align		4
        /*000c*/ 	.word	0xfffffffe
	.align		4
        /*0010*/ 	.word	0x00000000
	.align		4
        /*0014*/ 	.word	0xfffffffd
	.align		4
        /*0018*/ 	.word	0x00000000
	.align		4
        /*001c*/ 	.word	0xfffffffc


//--------------------- .nv.constant4             --------------------------
	.section	.nv.constant4,"a",@progbits
	.align	8
	.align		8
.nv.constant4:
        /*0000*/ 	.dword	_$_str


//--------------------- .text.attn_fwd            --------------------------
	.section	.text.attn_fwd,"ax",@progbits
	.align	128
        .global         attn_fwd
        .type           attn_fwd,@function
        .size           attn_fwd,(.L_x_3 - attn_fwd)
        .other          attn_fwd,@"STO_CUDA_ENTRY STV_DEFAULT"
attn_fwd:
.text.attn_fwd:
[----:B------:R-:W-:Y:S01]  /*0000*/  LDC R1, c[0x0][0x28] ;  /* 0x00000a00ff017b82 */ /* 0x000fe20000000800 */
[----:B------:R-:W0:Y:S07]  /*0010*/  S2R R2, SR_TID.X ;  /* 0x0000000000027919 */ /* 0x000e2e0000002100 */
[----:B------:R-:W1:Y:S01]  /*0020*/  LDC R5, c[0x0][0x248] ;  /* 0x00009200ff057b82 */ /* 0x000e620000000800 */
[----:B------:R-:W-:Y:S01]  /*0030*/  ULDC.64 UR4, c[0x0][0x240] ;  /* 0x0000900000047ab9 */ /* 0x000fe20000000a00 */
[----:B------:R-:W-:Y:S01]  /*0040*/  ULDC.64 UR16, c[0x0][0x208] ;  /* 0x0000820000107ab9 */ /* 0x000fe20000000a00 */
[----:B------:R-:W2:Y:S01]  /*0050*/  S2R R3, SR_CTAID.X ;  /* 0x0000000000037919 */ /* 0x000ea20000002500 */
[----:B------:R-:W-:-:S04]  /*0060*/  ULDC UR18, c[0x0][0x280] ;  /* 0x0000a00000127ab9 */ /* 0x000fc80000000800 */
[----:B------:R-:W3:Y:S08]  /*0070*/  S2UR UR14, SR_CTAID.Y ;  /* 0x00000000000e79c3 */ /* 0x000ef00000002600 */
[----:B------:R-:W4:Y:S01]  /*0080*/  LDC.64 R20, c[0x0][0x210] ;  /* 0x00008400ff147b82 */ /* 0x000f220000000a00 */
[----:B0-----:R-:W-:Y:S01]  /*0090*/  SHF.R.U32.HI R4, RZ, 0x8, R2 ;  /* 0x00000008ff047819 */ /* 0x001fe20000011602 */
[----:B---3--:R-:W-:Y:S01]  /*00a0*/  UIMAD UR4, UR14, UR4, URZ ;  /* 0x000000040e0472a4 */ /* 0x008fe2000f8e023f */
[----:B------:R-:W-:-:S02]  /*00b0*/  LOP3.LUT R0, R2, 0xff, RZ, 0xc0, !PT ;  /* 0x000000ff02007812 */ /* 0x000fc400078ec0ff */
[----:B------:R-:W-:Y:S01]  /*00c0*/  SGXT.U32 R4, R4, 0x1 ;  /* 0x000000010404781a */ /* 0x000fe20000000000 */
[----:B------:R-:W-:Y:S02]  /*00d0*/  USHF.L.U32 UR6, UR4, 0x1, URZ ;  /* 0x0000000104067899 */ /* 0x000fe4000800063f */
[----:B--2---:R-:W-:Y:S02]  /*00e0*/  IMAD R0, R3, 0x100, R0 ;  /* 0x0000010003007824 */ /* 0x004fe400078e0200 */
[----:B-1----:R-:W-:Y:S02]  /*00f0*/  IMAD R6, R4, R5, RZ ;  /* 0x0000000504067224 */ /* 0x002fe400078e02ff */
[----:B------:R-:W-:Y:S01]  /*0100*/  IMAD R3, R0, UR5, RZ ;  /* 0x0000000500037c24 */ /* 0x000fe2000f8e02ff */
[----:B------:R-:W-:Y:S02]  /*0110*/  UIMAD.WIDE UR4, UR4, 0x2, URZ ;  /* 0x00000002040478a5 */ /* 0x000fe4000f8e023f */
[----:B------:R-:W-:Y:S01]  /*0120*/  LEA R12, R5, R6, 0x1 ;  /* 0x00000006050c7211 */ /* 0x000fe200078e08ff */
[----:B------:R-:W-:-:S02]  /*0130*/  IMAD.SHL.U32 R7, R3, 0x2, RZ ;  /* 0x0000000203077824 */ /* 0x000fc400078e00ff */
[----:B------:R-:W-:-:S03]  /*0140*/  IMAD.HI R4, R3, 0x2, RZ ;  /* 0x0000000203047827 */ /* 0x000fc600078e02ff */
[----:B----4-:R-:W-:Y:S01]  /*0150*/  IADD3 R19, P0, P1, R7, UR6, R20 ;  /* 0x0000000607137c10 */ /* 0x010fe2000f91e014 */
[----:B------:R-:W-:-:S03]  /*0160*/  IMAD R16, R5, 0x2, R12 ;  /* 0x0000000205107824 */ /* 0x000fc600078e020c */
[----:B------:R-:W-:Y:S01]  /*0170*/  IADD3.X R21, R4, UR5, R21, P0, P1 ;  /* 0x0000000504157c10 */ /* 0x000fe200087e2415 */
[C---:B------:R-:W-:Y:S01]  /*0180*/  IMAD R20, R5.reuse, 0x2, R16 ;  /* 0x0000000205147824 */ /* 0x040fe200078e0210 */
[-C--:B------:R-:W-:Y:S02]  /*0190*/  LEA R10, P0, R6, R19.reuse, 0x1 ;  /* 0x00000013060a7211 */ /* 0x080fe400078008ff */
[----:B------:R-:W-:Y:S02]  /*01a0*/  LEA R8, P1, R12, R19, 0x1 ;  /* 0x000000130c087211 */ /* 0x000fe400078208ff */
[C---:B------:R-:W-:Y:S02]  /*01b0*/  LEA R4, R5.reuse, R20, 0x1 ;  /* 0x0000001405047211 */ /* 0x040fe400078e08ff */
[----:B------:R-:W-:Y:S02]  /*01c0*/  LEA.HI.X.SX32 R11, R6, R21, 0x1, P0 ;  /* 0x00000015060b7211 */ /* 0x000fe400000f0eff */
[----:B------:R-:W-:Y:S01]  /*01d0*/  LEA R14, P0, R16, R19, 0x1 ;  /* 0x00000013100e7211 */ /* 0x000fe200078008ff */
[C---:B------:R-:W-:Y:S01]  /*01e0*/  IMAD R18, R5.reuse, 0x2, R4 ;  /* 0x0000000205127824 */ /* 0x040fe200078e0204 */
[-C--:B------:R-:W-:Y:S01]  /*01f0*/  LEA.HI.X.SX32 R9, R12, R21.reuse, 0x1, P1 ;  /* 0x000000150c097211 */ /* 0x080fe200008f0eff */
[----:B------:R0:W2:Y:S01]  /*0200*/  LDG.E.U16 R3, desc[UR16][R10.64] ;  /* 0x000000100a037981 */ /* 0x0000a2000c1e1500 */
[----:B------:R-:W-:Y:S01]  /*0210*/  LEA.HI.X.SX32 R15, R16, R21, 0x1, P0 ;  /* 0x00000015100f7211 */ /* 0x000fe200000f0eff */
[----:B------:R-:W-:Y:S01]  /*0220*/  IMAD R22, R5, 0x2, R18 ;  /* 0x0000000205167824 */ /* 0x000fe200078e0212 */
[----:B------:R-:W-:-:S02]  /*0230*/  LEA R6, P0, R4, R19, 0x1 ;  /* 0x0000001304067211 */ /* 0x000fc400078008ff */
[----:B------:R-:W-:Y:S01]  /*0240*/  LEA R16, P1, R18, R19, 0x1 ;  /* 0x0000001312107211 */ /* 0x000fe200078208ff */
[----:B------:R1:W3:Y:S01]  /*0250*/  LDG.E.U16 R9, desc[UR16][R8.64] ;  /* 0x0000001008097981 */ /* 0x0002e2000c1e1500 */
[----:B------:R-:W-:Y:S02]  /*0260*/  LEA.HI.X.SX32 R7, R4, R21, 0x1, P0 ;  /* 0x0000001504077211 */ /* 0x000fe400000f0eff */
[----:B0-----:R-:W-:Y:S01]  /*0270*/  LEA R10, R5, R22, 0x1 ;  /* 0x00000016050a7211 */ /* 0x001fe200078e08ff */
[----:B------:R-:W4:Y:S01]  /*0280*/  LDG.E.U16 R14, desc[UR16][R14.64] ;  /* 0x000000100e0e7981 */ /* 0x000f22000c1e1500 */
[-C--:B------:R-:W-:Y:S02]  /*0290*/  LEA R4, P0, R20, R19.reuse, 0x1 ;  /* 0x0000001314047211 */ /* 0x080fe400078008ff */
[----:B------:R-:W-:Y:S01]  /*02a0*/  LEA R12, P2, R22, R19, 0x1 ;  /* 0x00000013160c7211 */ /* 0x000fe200078408ff */
[----:B------:R0:W5:Y:S01]  /*02b0*/  LDG.E.U16 R7, desc[UR16][R6.64] ;  /* 0x0000001006077981 */ /* 0x000162000c1e1500 */
[----:B------:R-:W-:-:S02]  /*02c0*/  LEA.HI.X.SX32 R17, R18, R21, 0x1, P1 ;  /* 0x0000001512117211 */ /* 0x000fc400008f0eff */
[----:B------:R-:W-:Y:S02]  /*02d0*/  LEA R18, P1, R10, R19, 0x1 ;  /* 0x000000130a127211 */ /* 0x000fe400078208ff */
[-C--:B------:R-:W-:Y:S01]  /*02e0*/  LEA.HI.X.SX32 R13, R22, R21.reuse, 0x1, P2 ;  /* 0x00000015160d7211 */ /* 0x080fe200010f0eff */
[----:B------:R0:W4:Y:S01]  /*02f0*/  LDG.E.U16 R16, desc[UR16][R16.64] ;  /* 0x0000001010107981 */ /* 0x000122000c1e1500 */
[-C--:B------:R-:W-:Y:S02]  /*0300*/  LEA.HI.X.SX32 R5, R20, R21.reuse, 0x1, P0 ;  /* 0x0000001514057211 */ /* 0x080fe400000f0eff */
[----:B------:R-:W-:Y:S01]  /*0310*/  LEA.HI.X.SX32 R19, R10, R21, 0x1, P1 ;  /* 0x000000150a137211 */ /* 0x000fe200008f0eff */
[----:B------:R-:W4:Y:S04]  /*0320*/  LDG.E.U16 R12, desc[UR16][R12.64] ;  /* 0x000000100c0c7981 */ /* 0x000f28000c1e1500 */
[----:B------:R0:W4:Y:S04]  /*0330*/  LDG.E.U16 R5, desc[UR16][R4.64] ;  /* 0x0000001004057981 */ /* 0x000128000c1e1500 */
[----:B------:R-:W4:Y:S01]  /*0340*/  LDG.E.U16 R18, desc[UR16][R18.64] ;  /* 0x0000001012127981 */ /* 0x000f22000c1e1500 */
[----:B------:R-:W0:Y:S01]  /*0350*/  S2UR UR15, SR_CgaCtaId ;  /* 0x00000000000f79c3 */ /* 0x000e220000008800 */
[C---:B-1----:R-:W-:Y:S01]  /*0360*/  IMAD.SHL.U32 R8, R2.reuse, 0x20, RZ ;  /* 0x0000002002087824 */ /* 0x042fe200078e00ff */
[----:B0-----:R-:W-:Y:S01]  /*0370*/  SHF.R.S32.HI R6, RZ, 0x8, R2 ;  /* 0x00000008ff067819 */ /* 0x001fe20000011402 */
[----:B------:R-:W-:Y:S01]  /*0380*/  IMAD.SHL.U32 R10, R2, 0x2, RZ ;  /* 0x00000002020a7824 */ /* 0x000fe200078e00ff */
[----:B------:R-:W-:-:S02]  /*0390*/  UISETP.GE.AND UP0, UPT, UR18, 0x1, UPT ;  /* 0x000000011200788c */ /* 0x000fc4000bf06270 */
[----:B------:R-:W-:Y:S01]  /*03a0*/  LOP3.LUT R11, R8, 0x1800, RZ, 0xc0, !PT ;  /* 0x00001800080b7812 */ /* 0x000fe200078ec0ff */
[----:B------:R-:W-:Y:S01]  /*03b0*/  UMOV UR4, 0x400 ;  /* 0x0000040000047882 */ /* 0x000fe20000000000 */
[----:B------:R-:W-:Y:S02]  /*03c0*/  SGXT R6, R6, 0x1 ;  /* 0x000000010606781a */ /* 0x000fe40000000200 */
[----:B------:R-:W-:Y:S02]  /*03d0*/  LOP3.LUT R11, R11, 0x7e, R10, 0xf8, !PT ;  /* 0x0000007e0b0b7812 */ /* 0x000fe400078ef80a */
[----:B------:R-:W-:Y:S02]  /*03e0*/  PLOP3.LUT P0, PT, PT, PT, UP0, 0x80, 0x0 ;  /* 0x000000000000781c */ /* 0x000fe40003f0f008 */
[----:B------:R-:W-:-:S04]  /*03f0*/  LOP3.LUT R6, R11, 0x90, R6, 0x78, !PT ;  /* 0x000000900b067812 */ /* 0x000fc800078e7806 */
[C---:B------:R-:W-:Y:S01]  /*0400*/  LOP3.LUT R11, R6.reuse, 0x20, RZ, 0x3c, !PT ;  /* 0x00000020060b7812 */ /* 0x040fe200078e3cff */
[----:B------:R-:W-:Y:S01]  /*0410*/  ULEA UR15, UR15, UR4, 0x18 ;  /* 0x000000040f0f7291 */ /* 0x000fe2000f8ec03f */
[C---:B------:R-:W-:Y:S02]  /*0420*/  LOP3.LUT R15, R6.reuse, 0x40, RZ, 0x3c, !PT ;  /* 0x00000040060f7812 */ /* 0x040fe400078e3cff */
[----:B------:R-:W-:Y:S01]  /*0430*/  LOP3.LUT R17, R6, 0x60, RZ, 0x3c, !PT ;  /* 0x0000006006117812 */ /* 0x000fe200078e3cff */
[----:B------:R-:W-:Y:S01]  /*0440*/  IMAD.MOV.U32 R4, RZ, RZ, 0x3f800000 ;  /* 0x3f800000ff047424 */ /* 0x000fe200078e00ff */
[----:B------:R-:W-:Y:S01]  /*0450*/  MOV R8, 0xff800000 ;  /* 0xff80000000087802 */ /* 0x000fe20000000f00 */
[----:B------:R-:W-:Y:S01]  /*0460*/  IMAD.MOV.U32 R13, RZ, RZ, 0x3f800000 ;  /* 0x3f800000ff0d7424 */ /* 0x000fe200078e00ff */
[----:B------:R-:W-:Y:S02]  /*0470*/  CS2R R32, SRZ ;  /* 0x0000000000207805 */ /* 0x000fe4000001ff00 */
[----:B------:R-:W-:-:S02]  /*0480*/  CS2R R34, SRZ ;  /* 0x0000000000227805 */ /* 0x000fc4000001ff00 */
[----:B------:R-:W-:Y:S02]  /*0490*/  CS2R R36, SRZ ;  /* 0x0000000000247805 */ /* 0x000fe4000001ff00 */
[----:B------:R-:W-:Y:S01]  /*04a0*/  CS2R R38, SRZ ;  /* 0x0000000000267805 */ /* 0x000fe2000001ff00 */
[----:B--2---:R0:W-:Y:S04]  /*04b0*/  STS.U16 [R6+UR15], R3 ;  /* 0x0000000306007988 */ /* 0x0041e8000800040f */
[----:B-----5:R1:W-:Y:S04]  /*04c0*/  STS.U16 [R6+UR15+0x400], R7 ;  /* 0x0004000706007988 */ /* 0x0203e8000800040f */
[----:B---3--:R1:W-:Y:S04]  /*04d0*/  STS.U16 [R11+UR15+0x100], R9 ;  /* 0x000100090b007988 */ /* 0x0083e8000800040f */
[----:B----4-:R1:W-:Y:S04]  /*04e0*/  STS.U16 [R11+UR15+0x500], R16 ;  /* 0x000500100b007988 */ /* 0x0103e8000800040f */
[----:B------:R1:W-:Y:S04]  /*04f0*/  STS.U16 [R15+UR15+0x200], R14 ;  /* 0x0002000e0f007988 */ /* 0x0003e8000800040f */
[----:B------:R1:W-:Y:S01]  /*0500*/  STS.U16 [R15+UR15+0x600], R12 ;  /* 0x0006000c0f007988 */ /* 0x0003e2000800040f */
[----:B0-----:R-:W-:-:S03]  /*0510*/  MOV R3, 0xff800000 ;  /* 0xff80000000037802 */ /* 0x001fc60000000f00 */
[----:B------:R1:W-:Y:S04]  /*0520*/  STS.U16 [R17+UR15+0x300], R5 ;  /* 0x0003000511007988 */ /* 0x0003e8000800040f */
[----:B------:R1:W-:Y:S01]  /*0530*/  STS.U16 [R17+UR15+0x700], R18 ;  /* 0x0007001211007988 */ /* 0x0003e2000800040f */
[----:B------:R-:W-:Y:S05]  /*0540*/  @!P0 BRA `(.L_x_0) ;  /* 0x0000000800c88947 */ /* 0x000fea0003800000 */
[----:B------:R-:W-:Y:S01]  /*0550*/  LOP3.LUT R3, R2, 0xf, RZ, 0xc0, !PT ;  /* 0x0000000f02037812 */ /* 0x000fe200078ec0ff */
[----:B------:R-:W-:Y:S01]  /*0560*/  ULDC.64 UR6, c[0x0][0x250] ;  /* 0x0000940000067ab9 */ /* 0x000fe20000000a00 */
[----:B------:R-:W-:Y:S01]  /*0570*/  ULDC UR4, c[0x0][0x258] ;  /* 0x0000960000047ab9 */ /* 0x000fe20000000800 */
[----:B------:R-:W-:Y:S01]  /*0580*/  UIMAD UR6, UR14, UR6, URZ ;  /* 0x000000060e0672a4 */ /* 0x000fe2000f8e023f */
[----:B------:R-:W-:Y:S01]  /*0590*/  IMAD.MOV.U32 R13, RZ, RZ, 0x3f800000 ;  /* 0x3f800000ff0d7424 */ /* 0x000fe200078e00ff */
[----:B------:R-:W-:Y:S01]  /*05a0*/  ULDC.64 UR12, c[0x0][0x260] ;  /* 0x00009800000c7ab9 */ /* 0x000fe20000000a00 */
[C---:B------:R-:W-:Y:S01]  /*05b0*/  IMAD R4, R3.reuse, UR4, RZ ;  /* 0x0000000403047c24 */ /* 0x040fe2000f8e02ff */
[----:B------:R-:W-:Y:S01]  /*05c0*/  USHF.L.U32 UR4, UR6, 0x1, URZ ;  /* 0x0000000106047899 */ /* 0x000fe2000800063f */
[----:B-1----:R-:W-:Y:S01]  /*05d0*/  IMAD R5, R3, UR13, RZ ;  /* 0x0000000d03057c24 */ /* 0x002fe2000f8e02ff */
[----:B------:R-:W-:Y:S01]  /*05e0*/  UIMAD UR12, UR14, UR12, URZ ;  /* 0x0000000c0e0c72a4 */ /* 0x000fe2000f8e023f */
[C---:B------:R-:W-:Y:S01]  /*05f0*/  IMAD.SHL.U32 R3, R4.reuse, 0x2, RZ ;  /* 0x0000000204037824 */ /* 0x040fe200078e00ff */
[----:B------:R-:W-:Y:S01]  /*0600*/  ULDC.64 UR10, c[0x0][0x218] ;  /* 0x00008600000a7ab9 */ /* 0x000fe20000000a00 */
[----:B------:R-:W-:Y:S01]  /*0610*/  ULDC.64 UR20, c[0x0][0x220] ;  /* 0x0000880000147ab9 */ /* 0x000fe20000000a00 */
[----:B------:R-:W-:Y:S01]  /*0620*/  USHF.L.U32 UR8, UR12, 0x1, URZ ;  /* 0x000000010c087899 */ /* 0x000fe2000800063f */
[----:B------:R-:W-:Y:S01]  /*0630*/  IMAD.U32 R12, RZ, RZ, UR4 ;  /* 0x00000004ff0c7e24 */ /* 0x000fe2000f8e00ff */
[----:B------:R-:W-:Y:S01]  /*0640*/  UIMAD.WIDE UR4, UR6, 0x2, URZ ;  /* 0x00000002060478a5 */ /* 0x000fe2000f8e023f */
[----:B------:R-:W-:Y:S01]  /*0650*/  IMAD.HI R4, R4, 0x2, RZ ;  /* 0x0000000204047827 */ /* 0x000fe200078e02ff */
[----:B------:R-:W-:Y:S01]  /*0660*/  CS2R R32, SRZ ;  /* 0x0000000000207805 */ /* 0x000fe2000001ff00 */
[----:B------:R-:W-:Y:S01]  /*0670*/  ULDC UR6, c[0x0][0x268] ;  /* 0x00009a0000067ab9 */ /* 0x000fe20000000800 */
[----:B------:R-:W-:Y:S01]  /*0680*/  IADD3 R12, P0, P1, R3, UR10, R12 ;  /* 0x0000000a030c7c10 */ /* 0x000fe2000f91e00c */
[----:B------:R-:W-:Y:S01]  /*0690*/  IMAD.U32 R6, RZ, RZ, UR8 ;  /* 0x00000008ff067e24 */ /* 0x000fe2000f8e00ff */
[C---:B------:R-:W-:Y:S01]  /*06a0*/  SHF.L.U32 R3, R5.reuse, 0x1, RZ ;  /* 0x0000000105037819 */ /* 0x040fe200000006ff */
[----:B------:R-:W-:Y:S01]  /*06b0*/  IMAD.U32 R7, RZ, RZ, UR5 ;  /* 0x00000005ff077e24 */ /* 0x000fe2000f8e00ff */
[----:B------:R-:W-:Y:S01]  /*06c0*/  UIMAD.WIDE UR4, UR12, 0x2, URZ ;  /* 0x000000020c0478a5 */ /* 0x000fe2000f8e023f */
[----:B------:R-:W-:Y:S01]  /*06d0*/  IMAD.HI R5, R5, 0x2, RZ ;  /* 0x0000000205057827 */ /* 0x000fe200078e02ff */
[----:B------:R-:W-:-:S02]  /*06e0*/  IADD3 R6, P2, P3, R3, UR20, R6 ;  /* 0x0000001403067c10 */ /* 0x000fc4000fb5e006 */
[----:B------:R-:W-:Y:S02]  /*06f0*/  CS2R R34, SRZ ;  /* 0x0000000000227805 */ /* 0x000fe4000001ff00 */
[--C-:B------:R-:W-:Y:S02]  /*0700*/  SHF.R.U32.HI R3, RZ, 0x4, R2.reuse ;  /* 0x00000004ff037819 */ /* 0x100fe40000011602 */
[----:B------:R-:W-:Y:S02]  /*0710*/  CS2R R36, SRZ ;  /* 0x0000000000247805 */ /* 0x000fe4000001ff00 */
[----:B------:R-:W-:Y:S02]  /*0720*/  IADD3.X R14, R4, UR11, R7, P0, P1 ;  /* 0x0000000b040e7c10 */ /* 0x000fe400087e2407 */
[----:B------:R-:W-:Y:S02]  /*0730*/  CS2R R38, SRZ ;  /* 0x0000000000267805 */ /* 0x000fe4000001ff00 */
[----:B------:R-:W-:Y:S01]  /*0740*/  SGXT.U32 R3, R3, 0x4 ;  /* 0x000000040303781a */ /* 0x000fe20000000000 */
[----:B------:R-:W-:Y:S01]  /*0750*/  UMOV UR4, URZ ;  /* 0x0000003f00047c82 */ /* 0x000fe20008000000 */
[----:B------:R-:W-:Y:S01]  /*0760*/  SHF.R.S32.HI R4, RZ, 0x6, R2 ;  /* 0x00000006ff047819 */ /* 0x000fe20000011402 */
[----:B------:R-:W-:Y:S01]  /*0770*/  ULDC UR19, c[0x0][0x238] ;  /* 0x00008e0000137ab9 */ /* 0x000fe20000000800 */
[----:B------:R-:W-:Y:S01]  /*0780*/  MOV R8, UR5 ;  /* 0x0000000500087c02 */ /* 0x000fe20008000f00 */
[C---:B------:R-:W-:Y:S01]  /*0790*/  IMAD R9, R3.reuse, UR7, RZ ;  /* 0x0000000703097c24 */ /* 0x040fe2000f8e02ff */
[----:B------:R-:W-:Y:S01]  /*07a0*/  SGXT R4, R4, 0x1 ;  /* 0x000000010404781a */ /* 0x000fe20000000200 */
[----:B------:R-:W-:Y:S01]  /*07b0*/  IMAD R3, R3, UR6, RZ ;  /* 0x0000000603037c24 */ /* 0x000fe2000f8e02ff */
[----:B------:R-:W-:Y:S01]  /*07c0*/  UIADD3 UR6, UR15, 0x2000, URZ ;  /* 0x000020000f067890 */ /* 0x000fe2000fffe03f */
[----:B------:R-:W-:Y:S01]  /*07d0*/  IADD3.X R8, R5, UR21, R8, P2, P3 ;  /* 0x0000001505087c10 */ /* 0x000fe200097e6408 */
[----:B------:R-:W-:Y:S01]  /*07e0*/  UMOV UR5, URZ ;  /* 0x0000003f00057c82 */ /* 0x000fe20008000000 */
[----:B------:R-:W-:Y:S01]  /*07f0*/  SHF.R.U32.HI R7, RZ, 0x5, R2 ;  /* 0x00000005ff077819 */ /* 0x000fe20000011602 */
[----:B------:R-:W-:Y:S01]  /*0800*/  USHF.R.U32.HI UR6, URZ, 0x4, UR6 ;  /* 0x000000043f067899 */ /* 0x000fe20008011606 */
[----:B------:R-:W-:Y:S01]  /*0810*/  LOP3.LUT R5, R4, 0x90, RZ, 0xc0, !PT ;  /* 0x0000009004057812 */ /* 0x000fe200078ec0ff */
[----:B------:R-:W-:Y:S01]  /*0820*/  IMAD.MOV.U32 R4, RZ, RZ, 0x3f800000 ;  /* 0x3f800000ff047424 */ /* 0x000fe200078e00ff */
[----:B------:R-:W-:Y:S01]  /*0830*/  LEA R12, P0, R9, R12, 0x1 ;  /* 0x0000000c090c7211 */ /* 0x000fe200078008ff */
[----:B------:R-:W-:Y:S01]  /*0840*/  USGXT.U32 UR10, UR6, 0xe ;  /* 0x0000000e060a789a */ /* 0x000fe20008000000 */
[----:B------:R-:W-:Y:S01]  /*0850*/  LEA R11, P1, R3, R6, 0x1 ;  /* 0x00000006030b7211 */ /* 0x000fe200078208ff */
[----:B------:R-:W-:Y:S01]  /*0860*/  UMOV UR11, 0xc0000010 ;  /* 0xc0000010000b7882 */ /* 0x000fe20000000000 */
[----:B------:R-:W-:Y:S01]  /*0870*/  R2UR UR12, R7 ;  /* 0x00000000070c72ca */ /* 0x000fe200000e0000 */
[----:B------:R-:W-:Y:S01]  /*0880*/  UMOV UR6, URZ ;  /* 0x0000003f00067c82 */ /* 0x000fe20008000000 */
[----:B------:R-:W-:Y:S01]  /*0890*/  LOP3.LUT R10, R5, 0x17e, R10, 0x78, !PT ;  /* 0x0000017e050a7812 */ /* 0x000fe200078e780a */
[----:B------:R-:W-:Y:S01]  /*08a0*/  IMAD.MOV.U32 R5, RZ, RZ, -0x800000 ;  /* 0xff800000ff057424 */ /* 0x000fe200078e00ff */
[----:B------:R-:W-:-:S02]  /*08b0*/  LEA.HI.X.SX32 R9, R9, R14, 0x1, P0 ;  /* 0x0000000e09097211 */ /* 0x000fc400000f0eff */
[----:B------:R-:W-:Y:S02]  /*08c0*/  LEA.HI.X.SX32 R7, R3, R8, 0x1, P1 ;  /* 0x0000000803077211 */ /* 0x000fe400008f0eff */
[----:B------:R-:W-:-:S07]  /*08d0*/  MOV R6, 0xff800000 ;  /* 0xff80000000067802 */ /* 0x000fce0000000f00 */
.L_x_1:
[----:B------:R-:W-:Y:S01]  /*08e0*/  IMAD.U32 R15, RZ, RZ, UR4 ;  /* 0x00000004ff0f7e24 */ /* 0x000fe2000f8e00ff */
[----:B------:R-:W-:-:S04]  /*08f0*/  MOV R8, UR4 ;  /* 0x0000000400087c02 */ /* 0x000fc80008000f00 */
[----:B------:R-:W-:-:S04]  /*0900*/  LEA R14, P0, R15, R12, 0x1 ;  /* 0x0000000c0f0e7211 */ /* 0x000fc800078008ff */
[----:B------:R-:W-:-:S06]  /*0910*/  LEA.HI.X.SX32 R15, R8, R9, 0x1, P0 ;  /* 0x00000009080f7211 */ /* 0x000fcc00000f0eff */
[----:B------:R-:W2:Y:S01]  /*0920*/  LDG.E.U16 R15, desc[UR16][R14.64] ;  /* 0x000000100e0f7981 */ /* 0x000ea2000c1e1500 */
[----:B------:R-:W-:Y:S01]  /*0930*/  USHF.L.U32 UR8, UR12, 0x5, URZ ;  /* 0x000000050c087899 */ /* 0x000fe2000800063f */
[----:B------:R-:W-:Y:S01]  /*0940*/  IMAD.U32 R16, RZ, RZ, UR5 ;  /* 0x00000005ff107e24 */ /* 0x000fe2000f8e00ff */
[----:B------:R-:W-:Y:S02]  /*0950*/  BAR.SYNC.DEFER_BLOCKING 0x0 ;  /* 0x0000000000007b1d */ /* 0x000fe40000010000 */
[----:B------:R-:W-:Y:S01]  /*0960*/  ULOP3.LUT UR8, UR8, 0x180, URZ, 0xc0, !UPT ;  /* 0x0000018008087892 */ /* 0x000fe2000f8ec03f */
[----:B------:R-:W-:Y:S01]  /*0970*/  IMAD.U32 R8, RZ, RZ, UR5 ;  /* 0x00000005ff087e24 */ /* 0x000fe2000f8e00ff */
[----:B------:R-:W-:Y:S02]  /*0980*/  LEA R16, P0, R16, R11, 0x1 ;  /* 0x0000000b10107211 */ /* 0x000fe400078008ff */
[----:B------:R-:W-:Y:S02]  /*0990*/  ULEA.HI UR8, UR15, UR8, URZ, 0x1c ;  /* 0x000000080f087291 */ /* 0x000fe4000f8fe03f */
[----:B------:R-:W-:-:S02]  /*09a0*/  LEA.HI.X.SX32 R17, R8, R7, 0x1, P0 ;  /* 0x0000000708117211 */ /* 0x000fc400000f0eff */
[----:B------:R-:W-:Y:S01]  /*09b0*/  ULOP3.LUT UR8, UR8, 0x3fff, URZ, 0xc0, !UPT ;  /* 0x00003fff08087892 */ /* 0x000fe2000f8ec03f */
[----:B------:R-:W-:Y:S01]  /*09c0*/  UMOV UR9, 0x40000040 ;  /* 0x4000004000097882 */ /* 0x000fe20000000000 */
[----:B--2---:R-:W-:Y:S01]  /*09d0*/  STS.U16 [R10+UR15+0x2000], R15 ;  /* 0x0020000f0a007988 */ /* 0x004fe2000800040f */
[----:B------:R0:W-:Y:S06]  /*09e0*/  MEMBAR.ALL.CTA ;  /* 0x0000000000007992 */ /* 0x0001ec0000008000 */
[----:B0-----:R-:W0:Y:S02]  /*09f0*/  FENCE.VIEW.ASYNC.S ;  /* 0x00000000000073c6 */ /* 0x001e240000000000 */
[----:B0-----:R-:W-:Y:S06]  /*0a00*/  BAR.SYNC.DEFER_BLOCKING 0x0 ;  /* 0x0000000000007b1d */ /* 0x001fec0000010000 */
[----:B------:R-:W-:Y:S01]  /*0a10*/  WARPGROUP.ARRIVE ;  /* 0x00000000000079c5 */ /* 0x000fe20000000000 */
[----:B------:R0:W2:Y:S01]  /*0a20*/  LDG.E.U16 R17, desc[UR16][R16.64] ;  /* 0x0000001010117981 */ /* 0x0000a2000c1e1500 */
[----:B------:R-:W-:-:S02]  /*0a30*/  UIADD3 UR6, UR6, 0x10, URZ ;  /* 0x0000001006067890 */ /* 0x000fc4000fffe03f */
[----:B------:R-:W-:Y:S02]  /*0a40*/  ULEA UR4, UR7, UR4, 0x4 ;  /* 0x0000000407047291 */ /* 0x000fe4000f8e203f */
[----:B------:R-:W-:Y:S01]  /*0a50*/  HGMMA.64x16x16.F32 R24, gdesc[UR8].tnspA, RZ, !UPT, gsb0 ;  /* 0x20200000081879f0 */ /* 0x000fe2000c0008ff */
[----:B------:R-:W-:Y:S02]  /*0a60*/  UISETP.GE.AND UP0, UPT, UR6, UR18, UPT ;  /* 0x000000120600728c */ /* 0x000fe4000bf06270 */
[----:B------:R-:W-:-:S04]  /*0a70*/  ULEA UR5, UR13, UR5, 0x4 ;  /* 0x000000050d057291 */ /* 0x000fc8000f8e203f */
[----:B------:R-:W-:Y:S01]  /*0a80*/  PLOP3.LUT P0, PT, PT, PT, UP0, 0x80, 0x0 ;  /* 0x000000000000781c */ /* 0x000fe20003f0f008 */
[----:B------:R-:W-:Y:S02]  /*0a90*/  WARPGROUP.DEPBAR.LE gsb0, 0x0 ;  /* 0x00008000000079c5 */ /* 0x000fe40000010000 */
[----:B------:R-:W-:Y:S01]  /*0aa0*/  FMUL R3, R24, UR19 ;  /* 0x0000001318037c20 */ /* 0x000fe20008400000 */
[----:B------:R-:W-:Y:S01]  /*0ab0*/  FMUL R8, R25, UR19 ;  /* 0x0000001319087c20 */ /* 0x000fe20008400000 */
[----:B------:R-:W-:Y:S04]  /*0ac0*/  BAR.SYNC.DEFER_BLOCKING 0x0 ;  /* 0x0000000000007b1d */ /* 0x000fe80000010000 */
[----:B------:R-:W-:Y:S01]  /*0ad0*/  FMNMX R8, R3, R8, !PT ;  /* 0x0000000803087209 */ /* 0x000fe20007800000 */
[----:B------:R-:W-:-:S05]  /*0ae0*/  FMUL R3, R28, UR19 ;  /* 0x000000131c037c20 */ /* 0x000fca0008400000 */
[----:B------:R-:W-:Y:S01]  /*0af0*/  FMNMX R8, R3, R8, !PT ;  /* 0x0000000803087209 */ /* 0x000fe20007800000 */
[----:B------:R-:W-:-:S05]  /*0b00*/  FMUL R3, R29, UR19 ;  /* 0x000000131d037c20 */ /* 0x000fca0008400000 */
[----:B------:R-:W-:-:S05]  /*0b10*/  FMNMX R3, R3, R8, !PT ;  /* 0x0000000803037209 */ /* 0x000fca0007800000 */
[----:B------:R-:W1:Y:S02]  /*0b20*/  SHFL.BFLY PT, R8, R3, 0x2, 0x1f ;  /* 0x0c401f0003087f89 */ /* 0x000e6400000e0000 */
[----:B-1----:R-:W-:-:S05]  /*0b30*/  FMNMX R14, R3, R8, !PT ;  /* 0x00000008030e7209 */ /* 0x002fca0007800000 */
[----:B------:R-:W1:Y:S02]  /*0b40*/  SHFL.BFLY PT, R15, R14, 0x1, 0x1f ;  /* 0x0c201f000e0f7f89 */ /* 0x000e6400000e0000 */
[----:B-1----:R-:W-:-:S04]  /*0b50*/  FMNMX R8, R14, R15, !PT ;  /* 0x0000000f0e087209 */ /* 0x002fc80007800000 */
[----:B------:R-:W-:-:S05]  /*0b60*/  FMNMX R8, R8, R5, !PT ;  /* 0x0000000508087209 */ /* 0x000fca0007800000 */
[--C-:B------:R-:W-:Y:S01]  /*0b70*/  FFMA R25, R25, UR19, -R8.reuse ;  /* 0x0000001319197c23 */ /* 0x100fe20008000808 */
[--C-:B------:R-:W-:Y:S01]  /*0b80*/  FFMA R24, R24, UR19, -R8.reuse ;  /* 0x0000001318187c23 */ /* 0x100fe20008000808 */
[--C-:B------:R-:W-:Y:S01]  /*0b90*/  FFMA R28, R28, UR19, -R8.reuse ;  /* 0x000000131c1c7c23 */ /* 0x100fe20008000808 */
[----:B------:R-:W-:Y:S01]  /*0ba0*/  FFMA R29, R29, UR19, -R8 ;  /* 0x000000131d1d7c23 */ /* 0x000fe20008000808 */
[----:B------:R-:W-:Y:S01]  /*0bb0*/  FMUL R25, R25, 1.4426950216293334961 ;  /* 0x3fb8aa3b19197820 */ /* 0x000fe20000400000 */
[----:B------:R-:W-:Y:S01]  /*0bc0*/  FMUL R24, R24, 1.4426950216293334961 ;  /* 0x3fb8aa3b18187820 */ /* 0x000fe20000400000 */
[----:B------:R-:W-:Y:S01]  /*0bd0*/  FMUL R28, R28, 1.4426950216293334961 ;  /* 0x3fb8aa3b1c1c7820 */ /* 0x000fe20000400000 */
[----:B------:R-:W-:Y:S02]  /*0be0*/  FMUL R29, R29, 1.4426950216293334961 ;  /* 0x3fb8aa3b1d1d7820 */ /* 0x000fe40000400000 */
[----:B------:R-:W-:Y:S08]  /*0bf0*/  MUFU.EX2 R40, R24 ;  /* 0x0000001800287308 */ /* 0x000ff00000000800 */
[----:B------:R-:W1:Y:S08]  /*0c00*/  MUFU.EX2 R25, R25 ;  /* 0x0000001900197308 */ /* 0x000e700000000800 */
[----:B------:R-:W3:Y:S08]  /*0c10*/  MUFU.EX2 R28, R28 ;  /* 0x0000001c001c7308 */ /* 0x000ef00000000800 */
[----:B------:R-:W4:Y:S01]  /*0c20*/  MUFU.EX2 R29, R29 ;  /* 0x0000001d001d7308 */ /* 0x000f220000000800 */
[----:B-1----:R-:W-:Y:S01]  /*0c30*/  FADD R3, R40, R25 ;  /* 0x0000001928037221 */ /* 0x002fe20000000000 */
[----:B------:R-:W-:-:S03]  /*0c40*/  F2FP.F16.F32.PACK_AB R40, R25, R40 ;  /* 0x000000281928723e */ /* 0x000fc600000000ff */
[----:B---3--:R-:W-:-:S04]  /*0c50*/  FADD R14, R28, R3 ;  /* 0x000000031c0e7221 */ /* 0x008fc80000000000 */
[C---:B----4-:R-:W-:Y:S01]  /*0c60*/  FADD R14, R29.reuse, R14 ;  /* 0x0000000e1d0e7221 */ /* 0x050fe20000000000 */
[----:B------:R-:W-:-:S04]  /*0c70*/  F2FP.F16.F32.PACK_AB R42, R29, R28 ;  /* 0x0000001c1d2a723e */ /* 0x000fc800000000ff */
[----:B------:R-:W1:Y:S02]  /*0c80*/  SHFL.BFLY PT, R3, R14, 0x2, 0x1f ;  /* 0x0c401f000e037f89 */ /* 0x000e6400000e0000 */
[----:B-1----:R-:W-:Y:S01]  /*0c90*/  FADD R15, R14, R3 ;  /* 0x000000030e0f7221 */ /* 0x002fe20000000000 */
[----:B------:R-:W-:Y:S01]  /*0ca0*/  FADD R3, -R8, R5 ;  /* 0x0000000508037221 */ /* 0x000fe20000000100 */
[----:B------:R-:W-:-:S03]  /*0cb0*/  FMUL R14, R27, UR19 ;  /* 0x000000131b0e7c20 */ /* 0x000fc60008400000 */
[----:B------:R-:W-:Y:S01]  /*0cc0*/  FMUL R5, R3, 1.4426950216293334961 ;  /* 0x3fb8aa3b03057820 */ /* 0x000fe20000400000 */
[----:B------:R-:W-:Y:S01]  /*0cd0*/  FMUL R3, R26, UR19 ;  /* 0x000000131a037c20 */ /* 0x000fe20008400000 */
[----:B0-----:R-:W0:Y:S04]  /*0ce0*/  SHFL.BFLY PT, R16, R15, 0x1, 0x1f ;  /* 0x0c201f000f107f89 */ /* 0x001e2800000e0000 */
[----:B------:R-:W-:Y:S01]  /*0cf0*/  FMNMX R14, R3, R14, !PT ;  /* 0x0000000e030e7209 */ /* 0x000fe20007800000 */
[----:B------:R-:W-:Y:S01]  /*0d00*/  FMUL R3, R30, UR19 ;  /* 0x000000131e037c20 */ /* 0x000fe20008400000 */
[----:B------:R-:W1:Y:S04]  /*0d10*/  MUFU.EX2 R5, R5 ;  /* 0x0000000500057308 */ /* 0x000e680000000800 */
[----:B------:R-:W-:Y:S01]  /*0d20*/  FMNMX R14, R3, R14, !PT ;  /* 0x0000000e030e7209 */ /* 0x000fe20007800000 */
[----:B------:R-:W-:-:S05]  /*0d30*/  FMUL R3, R31, UR19 ;  /* 0x000000131f037c20 */ /* 0x000fca0008400000 */
[----:B------:R-:W-:-:S05]  /*0d40*/  FMNMX R14, R3, R14, !PT ;  /* 0x0000000e030e7209 */ /* 0x000fca0007800000 */
[----:B------:R-:W3:Y:S01]  /*0d50*/  SHFL.BFLY PT, R3, R14, 0x2, 0x1f ;  /* 0x0c401f000e037f89 */ /* 0x000ee200000e0000 */
[-C--:B-1----:R-:W-:Y:S01]  /*0d60*/  FMUL R32, R32, R5.reuse ;  /* 0x0000000520207220 */ /* 0x082fe20000400000 */
[----:B0-----:R-:W-:Y:S01]  /*0d70*/  FADD R16, R15, R16 ;  /* 0x000000100f107221 */ /* 0x001fe20000000000 */
[-C--:B------:R-:W-:Y:S01]  /*0d80*/  FMUL R33, R33, R5.reuse ;  /* 0x0000000521217220 */ /* 0x080fe20000400000 */
[-C--:B------:R-:W-:Y:S01]  /*0d90*/  FMUL R36, R36, R5.reuse ;  /* 0x0000000524247220 */ /* 0x080fe20000400000 */
[----:B------:R-:W-:Y:S01]  /*0da0*/  FMUL R37, R37, R5 ;  /* 0x0000000525257220 */ /* 0x000fe20000400000 */
[----:B------:R-:W-:Y:S01]  /*0db0*/  FFMA R4, R5, R4, R16 ;  /* 0x0000000405047223 */ /* 0x000fe20000000010 */
[----:B---3--:R-:W-:-:S05]  /*0dc0*/  FMNMX R5, R14, R3, !PT ;  /* 0x000000030e057209 */ /* 0x008fca0007800000 */
[----:B------:R-:W0:Y:S04]  /*0dd0*/  SHFL.BFLY PT, R16, R5, 0x1, 0x1f ;  /* 0x0c201f0005107f89 */ /* 0x000e2800000e0000 */
[----:B--2---:R-:W-:Y:S01]  /*0de0*/  STS.U16 [R10+UR15+0x2000], R17 ;  /* 0x002000110a007988 */ /* 0x004fe2000800040f */
[----:B0-----:R-:W-:Y:S01]  /*0df0*/  FMNMX R3, R5, R16, !PT ;  /* 0x0000001005037209 */ /* 0x001fe20007800000 */
[----:B------:R0:W-:Y:S06]  /*0e00*/  MEMBAR.ALL.CTA ;  /* 0x0000000000007992 */ /* 0x0001ec0000008000 */
[----:B0-----:R-:W0:Y:S01]  /*0e10*/  FENCE.VIEW.ASYNC.S ;  /* 0x00000000000073c6 */ /* 0x001e220000000000 */
        /* <DEDUP_REMOVED lines=8> */
[----:B------:R-:W-:-:S03]  /*0ea0*/  FMUL R31, R31, 1.4426950216293334961 ;  /* 0x3fb8aa3b1f1f7820 */ /* 0x000fc60000400000 */
[----:B------:R-:W-:Y:S08]  /*0eb0*/  MUFU.EX2 R26, R26 ;  /* 0x0000001a001a7308 */ /* 0x000ff00000000800 */
[----:B------:R-:W1:Y:S08]  /*0ec0*/  MUFU.EX2 R27, R27 ;  /* 0x0000001b001b7308 */ /* 0x000e700000000800 */
[----:B------:R-:W2:Y:S08]  /*0ed0*/  MUFU.EX2 R30, R30 ;  /* 0x0000001e001e7308 */ /* 0x000eb00000000800 */
[----:B------:R-:W3:Y:S01]  /*0ee0*/  MUFU.EX2 R31, R31 ;  /* 0x0000001f001f7308 */ /* 0x000ee20000000800 */
[----:B-1----:R-:W-:Y:S01]  /*0ef0*/  FADD R5, R26, R27 ;  /* 0x0000001b1a057221 */ /* 0x002fe20000000000 */
[----:B------:R-:W-:-:S03]  /*0f00*/  F2FP.F16.F32.PACK_AB R41, R27, R26 ;  /* 0x0000001a1b29723e */ /* 0x000fc600000000ff */
[----:B--2---:R-:W-:Y:S01]  /*0f10*/  FADD R14, R30, R5 ;  /* 0x000000051e0e7221 */ /* 0x004fe20000000000 */
[----:B------:R-:W-:-:S04]  /*0f20*/  FADD R5, -R3, R6 ;  /* 0x0000000603057221 */ /* 0x000fc80000000100 */
[----:B------:R-:W-:Y:S01]  /*0f30*/  FMUL R5, R5, 1.4426950216293334961 ;  /* 0x3fb8aa3b05057820 */ /* 0x000fe20000400000 */
[----:B---3--:R-:W-:-:S03]  /*0f40*/  FADD R14, R31, R14 ;  /* 0x0000000e1f0e7221 */ /* 0x008fc60000000000 */
[----:B------:R-:W1:Y:S01]  /*0f50*/  MUFU.EX2 R6, R5 ;  /* 0x0000000500067308 */ /* 0x000e620000000800 */
[----:B------:R-:W-:Y:S01]  /*0f60*/  F2FP.F16.F32.PACK_AB R43, R31, R30 ;  /* 0x0000001e1f2b723e */ /* 0x000fe200000000ff */
[----:B0-----:R-:W0:Y:S01]  /*0f70*/  SHFL.BFLY PT, R15, R14, 0x2, 0x1f ;  /* 0x0c401f000e0f7f89 */ /* 0x001e2200000e0000 */
[-C--:B-1----:R-:W-:Y:S01]  /*0f80*/  FMUL R34, R34, R6.reuse ;  /* 0x0000000622227220 */ /* 0x082fe20000400000 */
[-C--:B------:R-:W-:Y:S01]  /*0f90*/  FMUL R35, R35, R6.reuse ;  /* 0x0000000623237220 */ /* 0x080fe20000400000 */
[-C--:B------:R-:W-:Y:S01]  /*0fa0*/  FMUL R38, R38, R6.reuse ;  /* 0x0000000626267220 */ /* 0x080fe20000400000 */
[----:B------:R-:W-:Y:S01]  /*0fb0*/  FMUL R39, R39, R6 ;  /* 0x0000000627277220 */ /* 0x000fe20000400000 */
[----:B------:R-:W-:Y:S01]  /*0fc0*/  BAR.SYNC.DEFER_BLOCKING 0x0 ;  /* 0x0000000000007b1d */ /* 0x000fe20000010000 */
[----:B0-----:R-:W-:-:S05]  /*0fd0*/  FADD R15, R14, R15 ;  /* 0x0000000f0e0f7221 */ /* 0x001fca0000000000 */
[----:B------:R-:W0:Y:S01]  /*0fe0*/  SHFL.BFLY PT, R14, R15, 0x1, 0x1f ;  /* 0x0c201f000f0e7f89 */ /* 0x000e2200000e0000 */
[----:B------:R-:W-:-:S06]  /*0ff0*/  WARPGROUP.ARRIVE ;  /* 0x00000000000079c5 */ /* 0x000fcc0000000000 */
[----:B------:R-:W-:Y:S01]  /*1000*/  HGMMA.64x16x16.F32 R32, R40, gdesc[UR8], R32, gsb0 ;  /* 0x0020000828207df0 */ /* 0x000fe20008000820 */
[----:B0-----:R-:W-:-:S04]  /*1010*/  FADD R5, R15, R14 ;  /* 0x0000000e0f057221 */ /* 0x001fc80000000000 */
[----:B------:R-:W-:Y:S01]  /*1020*/  FFMA R13, R6, R13, R5 ;  /* 0x0000000d060d7223 */ /* 0x000fe20000000005 */
[----:B------:R-:W-:Y:S01]  /*1030*/  MOV R5, R8 ;  /* 0x0000000800057202 */ /* 0x000fe20000000f00 */
[----:B------:R-:W-:Y:S01]  /*1040*/  IMAD.MOV.U32 R6, RZ, RZ, R3 ;  /* 0x000000ffff067224 */ /* 0x000fe200078e0003 */
[----:B------:R-:W-:Y:S02]  /*1050*/  WARPGROUP.DEPBAR.LE gsb0, 0x0 ;  /* 0x00008000000079c5 */ /* 0x000fe40000010000 */
[----:B------:R-:W-:Y:S05]  /*1060*/  @!P0 BRA `(.L_x_1) ;  /* 0xfffffff8001c8947 */ /* 0x000fea000383ffff */
.L_x_0:
[----:B------:R-:W-:Y:S01]  /*1070*/  FMUL R10, R35, 0.25 ;  /* 0x3e800000230a7820 */ /* 0x000fe20000400000 */
[----:B------:R-:W-:Y:S01]  /*1080*/  FSETP.GT.AND P0, PT, |R13|, 8.50705917302346158658e+37, PT ;  /* 0x7e8000000d00780b */ /* 0x000fe20003f04200 */
[----:B-1----:R-:W-:Y:S01]  /*1090*/  FMUL R5, R38, 0.25 ;  /* 0x3e80000026057820 */ /* 0x002fe20000400000 */
[----:B------:R-:W-:Y:S01]  /*10a0*/  FSETP.GT.AND P1, PT, |R4|, 8.50705917302346158658e+37, PT ;  /* 0x7e8000000400780b */ /* 0x000fe20003f24200 */
[----:B------:R-:W-:Y:S01]  /*10b0*/  FMUL R6, R39, 0.25 ;  /* 0x3e80000027067820 */ /* 0x000fe20000400000 */
[----:B------:R-:W-:Y:S01]  /*10c0*/  FSEL R35, R10, R35, P0 ;  /* 0x000000230a237208 */ /* 0x000fe20000000000 */
[----:B------:R-:W-:Y:S01]  /*10d0*/  FMUL R10, R33, 0.25 ;  /* 0x3e800000210a7820 */ /* 0x000fe20000400000 */
[----:B------:R-:W-:Y:S01]  /*10e0*/  LOP3.LUT R9, R2, 0x7, RZ, 0xc0, !PT ;  /* 0x0000000702097812 */ /* 0x000fe200078ec0ff */
[C---:B------:R-:W-:Y:S01]  /*10f0*/  FMUL R11, R4.reuse, 8388608 ;  /* 0x4b000000040b7820 */ /* 0x040fe20000400000 */
[----:B------:R-:W-:Y:S01]  /*1100*/  FSETP.GEU.AND P5, PT, |R4|, 1.175494350822287508e-38, PT ;  /* 0x008000000400780b */ /* 0x000fe20003fae200 */
[----:B------:R-:W-:Y:S01]  /*1110*/  FMUL R7, R36, 0.25 ;  /* 0x3e80000024077820 */ /* 0x000fe20000400000 */
[----:B------:R-:W-:Y:S01]  /*1120*/  FSEL R33, R10, R33, P1 ;  /* 0x000000210a217208 */ /* 0x000fe20000800000 */
[----:B------:R-:W-:Y:S01]  /*1130*/  BAR.SYNC.DEFER_BLOCKING 0x0 ;  /* 0x0000000000007b1d */ /* 0x000fe20000010000 */
[----:B------:R-:W-:Y:S01]  /*1140*/  LEA R10, R9, UR15, 0x4 ;  /* 0x0000000f090a7c11 */ /* 0x000fe2000f8e20ff */
[----:B------:R-:W-:Y:S01]  /*1150*/  IMAD.MOV.U32 R20, RZ, RZ, 0x3dc6b27f ;  /* 0x3dc6b27fff147424 */ /* 0x000fe200078e00ff */
[----:B------:R-:W-:Y:S01]  /*1160*/  FSEL R38, R5, R38, P0 ;  /* 0x0000002605267208 */ /* 0x000fe20000000000 */
[----:B------:R-:W-:Y:S01]  /*1170*/  FMUL R5, R34, 0.25 ;  /* 0x3e80000022057820 */ /* 0x000fe20000400000 */
[----:B------:R-:W-:Y:S01]  /*1180*/  FSETP.GEU.AND P2, PT, R4, 1.175494350822287508e-38, PT ;  /* 0x008000000400780b */ /* 0x000fe20003f4e000 */
[----:B------:R-:W-:Y:S01]  /*1190*/  IMAD R15, R9, -0x8, R10 ;  /* 0xfffffff8090f7824 */ /* 0x000fe200078e020a */
[C---:B------:R-:W-:Y:S01]  /*11a0*/  LOP3.LUT R12, R2.reuse, 0x8, RZ, 0xc0, !PT ;  /* 0x00000008020c7812 */ /* 0x040fe200078ec0ff */
[----:B------:R-:W-:Y:S01]  /*11b0*/  IMAD.SHL.U32 R22, R2, 0x10, RZ ;  /* 0x0000001002167824 */ /* 0x000fe200078e00ff */
[----:B------:R-:W-:Y:S01]  /*11c0*/  FSEL R39, R6, R39, P0 ;  /* 0x0000002706277208 */ /* 0x000fe20000000000 */
[----:B------:R-:W-:Y:S01]  /*11d0*/  FMUL R6, R37, 0.25 ;  /* 0x3e80000025067820 */ /* 0x000fe20000400000 */
[----:B------:R-:W-:Y:S01]  /*11e0*/  FSETP.GEU.AND P4, PT, |R13|, 1.175494350822287508e-38, PT ;  /* 0x008000000d00780b */ /* 0x000fe20003f8e200 */
[----:B------:R-:W-:Y:S01]  /*11f0*/  @!P5 FMUL R33, R33, 16777216 ;  /* 0x4b8000002121d820 */ /* 0x000fe20000400000 */
[----:B------:R-:W-:Y:S01]  /*1200*/  FSEL R11, R11, R4, !P2 ;  /* 0x000000040b0b7208 */ /* 0x000fe20005000000 */
[----:B------:R-:W-:Y:S01]  /*1210*/  @P1 FMUL R4, R4, 0.25 ;  /* 0x3e80000004041820 */ /* 0x000fe20000400000 */
[----:B------:R-:W-:Y:S01]  /*1220*/  LEA R9, R12, R10, 0x9 ;  /* 0x0000000a0c097211 */ /* 0x000fe200078e48ff */
[----:B------:R-:W-:Y:S01]  /*1230*/  FMUL R10, R13, 8388608 ;  /* 0x4b0000000d0a7820 */ /* 0x000fe20000400000 */
[----:B------:R-:W-:Y:S01]  /*1240*/  FSEL R34, R5, R34, P0 ;  /* 0x0000002205227208 */ /* 0x000fe20000000000 */
[----:B------:R-:W-:Y:S01]  /*1250*/  @!P5 FMUL R4, R4, 16777216 ;  /* 0x4b8000000404d820 */ /* 0x000fe20000400000 */
[----:B------:R-:W-:Y:S01]  /*1260*/  FSEL R36, R7, R36, P1 ;  /* 0x0000002407247208 */ /* 0x000fe20000800000 */
[----:B------:R-:W-:Y:S01]  /*1270*/  IMAD.SHL.U32 R7, R2, 0x8, RZ ;  /* 0x0000000802077824 */ /* 0x000fe200078e00ff */
[C---:B------:R-:W-:Y:S01]  /*1280*/  FSETP.GEU.AND P3, PT, R13.reuse, 1.175494350822287508e-38, PT ;  /* 0x008000000d00780b */ /* 0x040fe20003f6e000 */
[----:B------:R-:W-:Y:S01]  /*1290*/  ULDC.64 UR4, c[0x0][0x270] ;  /* 0x00009c0000047ab9 */ /* 0x000fe20000000a00 */
[----:B------:R-:W-:Y:S01]  /*12a0*/  FSEL R5, R6, R37, P1 ;  /* 0x0000002506057208 */ /* 0x000fe20000800000 */
[----:B------:R-:W0:Y:S01]  /*12b0*/  MUFU.RCP R4, R4 ;  /* 0x0000000400047308 */ /* 0x000e220000001000 */
[----:B------:R-:W-:Y:S01]  /*12c0*/  LOP3.LUT R6, R2, 0xf0, RZ, 0xc0, !PT ;  /* 0x000000f002067812 */ /* 0x000fe200078ec0ff */
[----:B------:R-:W-:Y:S01]  /*12d0*/  @!P5 FMUL R36, R36, 16777216 ;  /* 0x4b8000002424d820 */ /* 0x000fe20000400000 */
[----:B------:R-:W-:Y:S01]  /*12e0*/  FSEL R10, R10, R13, !P3 ;  /* 0x0000000d0a0a7208 */ /* 0x000fe20005800000 */
[----:B------:R-:W-:Y:S01]  /*12f0*/  @P0 FMUL R13, R13, 0.25 ;  /* 0x3e8000000d0d0820 */ /* 0x000fe20000400000 */
[----:B------:R-:W-:Y:S01]  /*1300*/  LOP3.LUT R18, R7, 0xf80, RZ, 0xc0, !PT ;  /* 0x00000f8007127812 */ /* 0x000fe200078ec0ff */
[----:B------:R-:W-:Y:S01]  /*1310*/  IMAD R15, R6, 0x4, R15 ;  /* 0x00000004060f7824 */ /* 0x000fe200078e020f */
[----:B------:R-:W-:Y:S01]  /*1320*/  IADD3 R6, R11, -0x3f3504f3, RZ ;  /* 0xc0cafb0d0b067810 */ /* 0x000fe20007ffe0ff */
[----:B------:R-:W-:Y:S01]  /*1330*/  @!P4 FMUL R13, R13, 16777216 ;  /* 0x4b8000000d0dc820 */ /* 0x000fe20000400000 */
[----:B------:R-:W-:-:S02]  /*1340*/  VIADD R17, R10, 0xc0cafb0d ;  /* 0xc0cafb0d0a117836 */ /* 0x000fc40000000000 */
[----:B------:R-:W-:Y:S01]  /*1350*/  FMUL R7, R32, 0.25 ;  /* 0x3e80000020077820 */ /* 0x000fe20000400000 */
[----:B------:R-:W-:Y:S01]  /*1360*/  IMAD.IADD R18, R18, 0x1, R9 ;  /* 0x0000000112127824 */ /* 0x000fe200078e0209 */
[----:B------:R-:W-:Y:S01]  /*1370*/  LEA.HI R9, R12, R15, RZ, 0x1f ;  /* 0x0000000f0c097211 */ /* 0x000fe200078ff8ff */
[----:B------:R-:W-:Y:S01]  /*1380*/  @!P5 FMUL R5, R5, 16777216 ;  /* 0x4b8000000505d820 */ /* 0x000fe20000400000 */
[----:B------:R1:W2:Y:S01]  /*1390*/  MUFU.RCP R12, R13 ;  /* 0x0000000d000c7308 */ /* 0x0002a20000001000 */
[----:B------:R-:W-:Y:S01]  /*13a0*/  LOP3.LUT R6, R6, 0xff800000, RZ, 0xc0, !PT ;  /* 0xff80000006067812 */ /* 0x000fe200078ec0ff */
[----:B------:R-:W-:Y:S01]  /*13b0*/  @!P4 FMUL R39, R39, 16777216 ;  /* 0x4b8000002727c820 */ /* 0x000fe20000400000 */
[----:B------:R-:W-:Y:S01]  /*13c0*/  LOP3.LUT R17, R17, 0xff800000, RZ, 0xc0, !PT ;  /* 0xff80000011117812 */ /* 0x000fe200078ec0ff */
[C---:B0-----:R-:W-:Y:S01]  /*13d0*/  FMUL R5, R4.reuse, R5 ;  /* 0x0000000504057220 */ /* 0x041fe20000400000 */
[----:B------:R-:W-:Y:S01]  /*13e0*/  FSEL R7, R7, R32, P1 ;  /* 0x0000002007077208 */ /* 0x000fe20000800000 */
[----:B------:R-:W-:Y:S01]  /*13f0*/  FMUL R36, R4, R36 ;  /* 0x0000002404247220 */ /* 0x000fe20000400000 */
[----:B------:R-:W-:Y:S01]  /*1400*/  IADD3 R15, R11, -R6, RZ ;  /* 0x800000060b0f7210 */ /* 0x000fe20007ffe0ff */
[----:B------:R-:W-:-:S02]  /*1410*/  IMAD.IADD R14, R10, 0x1, -R17 ;  /* 0x000000010a0e7824 */ /* 0x000fc400078e0a11 */
[----:B------:R-:W-:Y:S01]  /*1420*/  FMUL R16, R4, R33 ;  /* 0x0000002104107220 */ /* 0x000fe20000400000 */
[----:B------:R-:W-:Y:S01]  /*1430*/  @!P5 FMUL R7, R7, 16777216 ;  /* 0x4b8000000707d820 */ /* 0x000fe20000400000 */
[----:B------:R-:W-:Y:S01]  /*1440*/  @!P4 FMUL R38, R38, 16777216 ;  /* 0x4b8000002626c820 */ /* 0x000fe20000400000 */
[----:B------:R-:W-:Y:S01]  /*1450*/  FADD R15, R15, -1 ;  /* 0xbf8000000f0f7421 */ /* 0x000fe20000000000 */
[----:B------:R-:W-:Y:S01]  /*1460*/  FADD R14, R14, -1 ;  /* 0xbf8000000e0e7421 */ /* 0x000fe20000000000 */
[----:B------:R-:W-:Y:S01]  /*1470*/  FMUL R19, R4, R7 ;  /* 0x0000000704137220 */ /* 0x000fe20000400000 */
[----:B------:R-:W-:Y:S01]  /*1480*/  @!P4 FMUL R35, R35, 16777216 ;  /* 0x4b8000002323c820 */ /* 0x000fe20000400000 */
[----:B------:R-:W-:Y:S01]  /*1490*/  @!P4 FMUL R34, R34, 16777216 ;  /* 0x4b8000002222c820 */ /* 0x000fe20000400000 */
[CC--:B------:R-:W-:Y:S01]  /*14a0*/  FFMA.FTZ R4, R15.reuse, R20.reuse, -0.16845393180847167969 ;  /* 0xbe2c7f300f047423 */ /* 0x0c0fe20000010014 */
[----:B-1----:R-:W-:Y:S01]  /*14b0*/  FFMA.FTZ R13, R14, R20, -0.16845393180847167969 ;  /* 0xbe2c7f300e0d7423 */ /* 0x002fe20000010014 */
[C---:B--2---:R-:W-:Y:S01]  /*14c0*/  FMUL R7, R12.reuse, R39 ;  /* 0x000000270c077220 */ /* 0x044fe20000400000 */
[C---:B------:R-:W-:Y:S01]  /*14d0*/  FMUL R38, R12.reuse, R38 ;  /* 0x000000260c267220 */ /* 0x040fe20000400000 */
[C---:B------:R-:W-:Y:S01]  /*14e0*/  FMUL R20, R12.reuse, R35 ;  /* 0x000000230c147220 */ /* 0x040fe20000400000 */
[----:B------:R-:W-:Y:S01]  /*14f0*/  FMUL R21, R12, R34 ;  /* 0x000000220c157220 */ /* 0x000fe20000400000 */
[----:B------:R-:W-:Y:S01]  /*1500*/  FFMA.FTZ R12, R15, R4, 0.1716887056827545166 ;  /* 0x3e2fcf2a0f0c7423 */ /* 0x000fe20000010004 */
[C---:B------:R-:W-:Y:S01]  /*1510*/  FFMA.FTZ R13, R14.reuse, R13, 0.1716887056827545166 ;  /* 0x3e2fcf2a0e0d7423 */ /* 0x040fe2000001000d */
[----:B------:R-:W-:Y:S01]  /*1520*/  F2FP.F16.F32.PACK_AB R5, R5, R16 ;  /* 0x000000100505723e */ /* 0x000fe200000000ff */
[----:B------:R-:W-:Y:S01]  /*1530*/  UIMAD UR4, UR14, UR4, URZ ;  /* 0x000000040e0472a4 */ /* 0x000fe2000f8e023f */
[C---:B------:R-:W-:Y:S01]  /*1540*/  FFMA.FTZ R16, R15.reuse, R12, -0.17900948226451873779 ;  /* 0xbe374e430f107423 */ /* 0x040fe2000001000c */
[----:B------:R-:W-:Y:S01]  /*1550*/  FFMA.FTZ R13, R14, R13, -0.17900948226451873779 ;  /* 0xbe374e430e0d7423 */ /* 0x000fe2000001000d */
[----:B------:R-:W-:Y:S01]  /*1560*/  I2FP.F32.S32 R12, R6 ;  /* 0x00000006000c7245 */ /* 0x000fe20000201400 */
[----:B------:R-:W-:Y:S01]  /*1570*/  USHF.L.U32 UR6, UR4, 0x1, URZ ;  /* 0x0000000104067899 */ /* 0x000fe2000800063f */
[C---:B------:R-:W-:Y:S01]  /*1580*/  FFMA.FTZ R16, R15.reuse, R16, 0.20512372255325317383 ;  /* 0x3e520bf40f107423 */ /* 0x040fe20000010010 */
[----:B------:R-:W-:Y:S01]  /*1590*/  F2FP.F16.F32.PACK_AB R4, R36, R19 ;  /* 0x000000132404723e */ /* 0x000fe200000000ff */
[----:B------:R-:W-:Y:S01]  /*15a0*/  FFMA.FTZ R13, R14, R13, 0.20512372255325317383 ;  /* 0x3e520bf40e0d7423 */ /* 0x000fe2000001000d */
[----:B------:R-:W-:Y:S01]  /*15b0*/  F2FP.F16.F32.PACK_AB R6, R38, R21 ;  /* 0x000000152606723e */ /* 0x000fe200000000ff */
[----:B------:R-:W-:Y:S01]  /*15c0*/  FFMA.FTZ R16, R15, R16, -0.24046532809734344482 ;  /* 0xbe763c8b0f107423 */ /* 0x000fe20000010010 */
[----:B------:R-:W-:Y:S01]  /*15d0*/  F2FP.F16.F32.PACK_AB R7, R7, R20 ;  /* 0x000000140707723e */ /* 0x000fe200000000ff */
[----:B------:R-:W-:Y:S01]  /*15e0*/  FFMA.FTZ R13, R14, R13, -0.24046532809734344482 ;  /* 0xbe763c8b0e0d7423 */ /* 0x000fe2000001000d */
[----:B------:R-:W-:-:S02]  /*15f0*/  FSEL R19, RZ, -23, P2 ;  /* 0xc1b80000ff137808 */ /* 0x000fc40001000000 */
[----:B------:R-:W-:Y:S01]  /*1600*/  SHF.R.U32.HI R23, RZ, 0x8, R2 ;  /* 0x00000008ff177819 */ /* 0x000fe20000011602 */
[----:B------:R0:W-:Y:S01]  /*1610*/  STSM.16.M88.4 [R18], R4 ;  /* 0x0000000412007844 */ /* 0x0001e20000000200 */
[----:B------:R-:W-:Y:S01]  /*1620*/  FFMA.FTZ R13, R14, R13, 0.28857114911079406738 ;  /* 0x3e93bf990e0d7423 */ /* 0x000fe2000001000d */
[----:B------:R-:W-:Y:S01]  /*1630*/  FFMA.FTZ R19, R12, 1.1920928955078125e-07, R19 ;  /* 0x340000000c137823 */ /* 0x000fe20000010013 */
[C---:B------:R-:W-:Y:S01]  /*1640*/  FFMA.FTZ R12, R15.reuse, R16, 0.28857114911079406738 ;  /* 0x3e93bf990f0c7423 */ /* 0x040fe20000010010 */
[----:B------:R-:W-:Y:S01]  /*1650*/  LOP3.LUT R22, R22, 0x1ff0, RZ, 0xc0, !PT ;  /* 0x00001ff016167812 */ /* 0x000fe200078ec0ff */
[----:B------:R-:W-:Y:S01]  /*1660*/  BAR.SYNC.DEFER_BLOCKING 0x0 ;  /* 0x0000000000007b1d */ /* 0x000fe20000010000 */
[C---:B------:R-:W-:Y:S01]  /*1670*/  FFMA.FTZ R21, R14.reuse, R13, -0.36067417263984680176 ;  /* 0xbeb8aa490e157423 */ /* 0x040fe2000001000d */
[----:B------:R-:W-:Y:S01]  /*1680*/  FFMA.FTZ R20, R15, R12, -0.36067417263984680176 ;  /* 0xbeb8aa490f147423 */ /* 0x000fe2000001000c */
[----:B------:R-:W-:Y:S02]  /*1690*/  SGXT.U32 R23, R23, 0x1 ;  /* 0x000000011717781a */ /* 0x000fe40000000000 */
[----:B------:R-:W-:-:S03]  /*16a0*/  FFMA.FTZ R21, R14, R21, 0.48089820146560668945 ;  /* 0x3ef6384a0e157423 */ /* 0x000fc60000010015 */
[----:B------:R-:W1:Y:S01]  /*16b0*/  LDC R16, c[0x0][0x278] ;  /* 0x00009e00ff107b82 */ /* 0x000e620000000800 */
[----:B------:R-:W-:Y:S01]  /*16c0*/  FFMA.FTZ R20, R15, R20, 0.48089820146560668945 ;  /* 0x3ef6384a0f147423 */ /* 0x000fe20000010014 */
[----:B------:R-:W-:Y:S01]  /*16d0*/  I2FP.F32.S32 R17, R17 ;  /* 0x0000001100117245 */ /* 0x000fe20000201400 */
[C---:B------:R-:W-:Y:S01]  /*16e0*/  FFMA.FTZ R21, R14.reuse, R21, -0.72134751081466674805 ;  /* 0xbf38aa3b0e157423 */ /* 0x040fe20000010015 */
[----:B------:R-:W-:Y:S01]  /*16f0*/  ISETP.GE.U32.AND P2, PT, R11, 0x7f800000, PT ;  /* 0x7f8000000b00780c */ /* 0x000fe20003f46070 */
[C---:B------:R-:W-:Y:S01]  /*1700*/  FFMA.FTZ R20, R15.reuse, R20, -0.72134751081466674805 ;  /* 0xbf38aa3b0f147423 */ /* 0x040fe20000010014 */
[----:B0-----:R-:W-:Y:S01]  /*1710*/  FSEL R18, RZ, -23, P3 ;  /* 0xc1b80000ff127808 */ /* 0x001fe20001800000 */
[----:B------:R-:W-:Y:S01]  /*1720*/  FMUL R21, R14, R21 ;  /* 0x000000150e157220 */ /* 0x000fe20000400000 */
[----:B------:R-:W0:Y:S01]  /*1730*/  LDC.64 R12, c[0x0][0x228] ;  /* 0x00008a00ff0c7b82 */ /* 0x000e220000000a00 */
[----:B------:R-:W-:Y:S01]  /*1740*/  FMUL R20, R15, R20 ;  /* 0x000000140f147220 */ /* 0x000fe20000400000 */
[----:B------:R-:W-:Y:S01]  /*1750*/  ISETP.GE.U32.AND P1, PT, R10, 0x7f800000, PT ;  /* 0x7f8000000a00780c */ /* 0x000fe20003f26070 */
[----:B------:R-:W-:Y:S01]  /*1760*/  FMUL R21, R14, R21 ;  /* 0x000000150e157220 */ /* 0x000fe20000400000 */
[----:B------:R-:W-:Y:S01]  /*1770*/  FFMA.FTZ R17, R17, 1.1920928955078125e-07, R18 ;  /* 0x3400000011117823 */ /* 0x000fe20000010012 */
[----:B------:R-:W-:Y:S01]  /*1780*/  FMUL R20, R15, R20 ;  /* 0x000000140f147220 */ /* 0x000fe20000400000 */
[----:B------:R-:W-:-:S02]  /*1790*/  IMAD R18, R0, UR5, RZ ;  /* 0x0000000500127c24 */ /* 0x000fc4000f8e02ff */
[----:B------:R-:W-:Y:S01]  /*17a0*/  FFMA.FTZ R14, R14, 1.4426950216293334961, R21 ;  /* 0x3fb8aa3b0e0e7823 */ /* 0x000fe20000010015 */
[----:B------:R-:W-:Y:S01]  /*17b0*/  UIMAD.WIDE UR4, UR4, 0x2, URZ ;  /* 0x00000002040478a5 */ /* 0x000fe2000f8e023f */
[----:B------:R-:W-:Y:S01]  /*17c0*/  FFMA.FTZ R20, R15, 1.4426950216293334961, R20 ;  /* 0x3fb8aa3b0f147823 */ /* 0x000fe20000010014 */
[----:B------:R2:W3:Y:S01]  /*17d0*/  LDS.128 R4, [R22+UR15] ;  /* 0x0000000f16047984 */ /* 0x0004e20008000c00 */
[----:B------:R-:W-:Y:S01]  /*17e0*/  FADD R14, R17, R14 ;  /* 0x0000000e110e7221 */ /* 0x000fe20000000000 */
[C---:B------:R-:W-:Y:S02]  /*17f0*/  IMAD.SHL.U32 R17, R18.reuse, 0x2, RZ ;  /* 0x0000000212117824 */ /* 0x040fe400078e00ff */
[----:B------:R-:W-:Y:S01]  /*1800*/  FADD R15, R19, R20 ;  /* 0x00000014130f7221 */ /* 0x000fe20000000000 */
[----:B------:R-:W-:Y:S01]  /*1810*/  IMAD.HI R28, R18, 0x2, RZ ;  /* 0x00000002121c7827 */ /* 0x000fe200078e02ff */
[----:B------:R-:W-:Y:S01]  /*1820*/  @P2 MOV R20, 0x7f800000 ;  /* 0x7f80000000142802 */ /* 0x000fe20000000f00 */
[----:B------:R-:W-:Y:S01]  /*1830*/  ULDC UR4, c[0x0][0x27c] ;  /* 0x00009f0000047ab9 */ /* 0x000fe20000000800 */
[----:B------:R-:W-:Y:S01]  /*1840*/  FSETP.NEU.AND P0, PT, R11, RZ, PT ;  /* 0x000000ff0b00720b */ /* 0x000fe20003f0d000 */
[----:B-1----:R-:W-:Y:S01]  /*1850*/  IMAD R21, R23, R16, RZ ;  /* 0x0000001017157224 */ /* 0x002fe200078e02ff */
[----:B------:R-:W-:Y:S01]  /*1860*/  UIMAD UR4, UR14, UR4, URZ ;  /* 0x000000040e0472a4 */ /* 0x000fe2000f8e023f */
[----:B------:R-:W-:Y:S01]  /*1870*/  @P2 FFMA.FTZ R15, R11, R20, +INF ;  /* 0x7f8000000b0f2423 */ /* 0x000fe20000010014 */
[----:B------:R-:W-:Y:S01]  /*1880*/  @P1 IMAD.MOV.U32 R11, RZ, RZ, 0x7f800000 ;  /* 0x7f800000ff0b1424 */ /* 0x000fe200078e00ff */
[----:B------:R-:W-:-:S02]  /*1890*/  FSETP.NEU.AND P2, PT, R10, RZ, PT ;  /* 0x000000ff0a00720b */ /* 0x000fc40003f4d000 */
[----:B------:R-:W-:Y:S01]  /*18a0*/  LEA R19, R16, R21, 0x1 ;  /* 0x0000001510137211 */ /* 0x000fe200078e08ff */
[----:B------:R-:W-:Y:S01]  /*18b0*/  @P1 FFMA.FTZ R14, R10, R11, +INF ;  /* 0x7f8000000a0e1423 */ /* 0x000fe2000001000b */
[----:B0-----:R-:W-:Y:S01]  /*18c0*/  IADD3 R26, P3, P4, R17, UR6, R12 ;  /* 0x00000006111a7c10 */ /* 0x001fe2000fc7e00c */
[----:B------:R-:W-:Y:S01]  /*18d0*/  USHF.L.U32 UR6, UR4, 0x2, URZ ;  /* 0x0000000204067899 */ /* 0x000fe2000800063f */
[----:B------:R-:W-:Y:S01]  /*18e0*/  FSEL R15, R15, -INF , P0 ;  /* 0xff8000000f0f7808 */ /* 0x000fe20000000000 */
[----:B------:R-:W-:Y:S01]  /*18f0*/  IMAD R25, R16, 0x2, R19 ;  /* 0x0000000210197824 */ /* 0x000fe200078e0213 */
[----:B------:R-:W-:Y:S01]  /*1900*/  IADD3.X R28, R28, UR5, R13, P3, P4 ;  /* 0x000000051c1c7c10 */ /* 0x000fe20009fe840d */
[----:B------:R-:W-:Y:S01]  /*1910*/  UIMAD.WIDE UR4, UR4, 0x4, URZ ;  /* 0x00000004040478a5 */ /* 0x000fe2000f8e023f */
[-C--:B------:R-:W-:Y:S01]  /*1920*/  LEA R20, P3, R21, R26.reuse, 0x1 ;  /* 0x0000001a15147211 */ /* 0x080fe200078608ff */
[----:B------:R-:W-:Y:S01]  /*1930*/  IMAD R17, R16, 0x2, R25 ;  /* 0x0000000210117824 */ /* 0x000fe200078e0219 */
[----:B--2---:R-:W-:-:S02]  /*1940*/  LEA R22, P4, R19, R26, 0x1 ;  /* 0x0000001a13167211 */ /* 0x004fc400078808ff */
[----:B------:R-:W-:Y:S02]  /*1950*/  LEA R24, P5, R25, R26, 0x1 ;  /* 0x0000001a19187211 */ /* 0x000fe400078a08ff */
[C---:B------:R-:W-:Y:S02]  /*1960*/  LEA R13, R16.reuse, R17, 0x1 ;  /* 0x00000011100d7211 */ /* 0x040fe400078e08ff */
[----:B------:R-:W-:Y:S02]  /*1970*/  LEA.HI.X.SX32 R21, R21, R28, 0x1, P3 ;  /* 0x0000001c15157211 */ /* 0x000fe400018f0eff */
[C---:B------:R-:W-:Y:S02]  /*1980*/  LEA R27, R16.reuse, R13, 0x1 ;  /* 0x0000000d101b7211 */ /* 0x040fe400078e08ff */
[----:B------:R-:W-:Y:S02]  /*1990*/  LEA R10, P1, R17, R26, 0x1 ;  /* 0x0000001a110a7211 */ /* 0x000fe400078208ff */
[----:B------:R-:W-:Y:S01]  /*19a0*/  LEA.HI.X.SX32 R23, R19, R28, 0x1, P4 ;  /* 0x0000001c13177211 */ /* 0x000fe200020f0eff */
[----:B------:R-:W-:Y:S01]  /*19b0*/  IMAD R29, R16, 0x2, R27 ;  /* 0x00000002101d7824 */ /* 0x000fe200078e021b */
[----:B------:R-:W-:-:S02]  /*19c0*/  LEA R18, P3, R13, R26, 0x1 ;  /* 0x0000001a0d127211 */ /* 0x000fc400078608ff */
[----:B------:R-:W-:Y:S01]  /*19d0*/  LEA.HI.X.SX32 R25, R25, R28, 0x1, P5 ;  /* 0x0000001c19197211 */ /* 0x000fe200028f0eff */
[----:B---3--:R0:W-:Y:S01]  /*19e0*/  STG.E.U16 desc[UR16][R20.64], R4 ;  /* 0x0000000414007986 */ /* 0x0081e2000c101510 */
[----:B------:R-:W-:Y:S02]  /*19f0*/  LEA R31, R16, R29, 0x1 ;  /* 0x0000001d101f7211 */ /* 0x000fe400078e08ff */
[-C--:B------:R-:W-:Y:S01]  /*1a00*/  LEA R16, P4, R27, R26.reuse, 0x1 ;  /* 0x0000001a1b107211 */ /* 0x080fe200078808ff */
[----:B------:R1:W-:Y:S01]  /*1a10*/  STG.E.U16 desc[UR16][R22.64], R5 ;  /* 0x0000000516007986 */ /* 0x0003e2000c101510 */
[-C--:B------:R-:W-:Y:S02]  /*1a20*/  LEA R12, P5, R29, R26.reuse, 0x1 ;  /* 0x0000001a1d0c7211 */ /* 0x080fe400078a08ff */
[----:B------:R-:W-:Y:S01]  /*1a30*/  LEA R26, P6, R31, R26, 0x1 ;  /* 0x0000001a1f1a7211 */ /* 0x000fe200078c08ff */
[----:B------:R2:W-:Y:S01]  /*1a40*/  STG.E.U16 desc[UR16][R24.64], R6 ;  /* 0x0000000618007986 */ /* 0x0005e2000c101510 */
[----:B------:R-:W-:-:S02]  /*1a50*/  LEA.HI.X.SX32 R11, R17, R28, 0x1, P1 ;  /* 0x0000001c110b7211 */ /* 0x000fc400008f0eff */
[-C--:B------:R-:W-:Y:S02]  /*1a60*/  LEA.HI.X.SX32 R19, R13, R28.reuse, 0x1, P3 ;  /* 0x0000001c0d137211 */ /* 0x080fe400018f0eff */
[----:B0-----:R-:W-:Y:S01]  /*1a70*/  PRMT R20, R4, 0x7632, R20 ;  /* 0x0000763204147816 */ /* 0x001fe20000000014 */
[----:B------:R0:W-:Y:S01]  /*1a80*/  STG.E.U16 desc[UR16][R10.64], R7 ;  /* 0x000000070a007986 */ /* 0x0001e2000c101510 */
[-C--:B------:R-:W-:Y:S02]  /*1a90*/  LEA.HI.X.SX32 R17, R27, R28.reuse, 0x1, P4 ;  /* 0x0000001c1b117211 */ /* 0x080fe400020f0eff */
[----:B------:R-:W-:Y:S01]  /*1aa0*/  PRMT R21, R5, 0x7632, R21 ;  /* 0x0000763205157816 */ /* 0x000fe20000000015 */
[----:B------:R3:W-:Y:S01]  /*1ab0*/  STG.E.U16 desc[UR16][R18.64], R20 ;  /* 0x0000001412007986 */ /* 0x0007e2000c101510 */
[-C--:B------:R-:W-:Y:S01]  /*1ac0*/  LEA.HI.X.SX32 R13, R29, R28.reuse, 0x1, P5 ;  /* 0x0000001c1d0d7211 */ /* 0x080fe200028f0eff */
[----:B-1----:R-:W1:Y:S01]  /*1ad0*/  LDC.64 R4, c[0x0][0x230] ;  /* 0x00008c00ff047b82 */ /* 0x002e620000000a00 */
[----:B------:R-:W-:Y:S01]  /*1ae0*/  PRMT R22, R6, 0x7632, R22 ;  /* 0x0000763206167816 */ /* 0x000fe20000000016 */
[----:B------:R3:W-:Y:S01]  /*1af0*/  STG.E.U16 desc[UR16][R16.64], R21 ;  /* 0x0000001510007986 */ /* 0x0007e2000c101510 */
[----:B------:R-:W-:Y:S01]  /*1b00*/  LEA.HI.X.SX32 R27, R31, R28, 0x1, P6 ;  /* 0x0000001c1f1b7211 */ /* 0x000fe200030f0eff */
[----:B--2---:R-:W-:Y:S01]  /*1b10*/  IMAD.SHL.U32 R6, R2, 0x2, RZ ;  /* 0x0000000202067824 */ /* 0x004fe200078e00ff */
[----:B------:R-:W-:Y:S01]  /*1b20*/  PRMT R23, R7, 0x7632, R23 ;  /* 0x0000763207177816 */ /* 0x000fe20000000017 */
[----:B------:R3:W-:Y:S01]  /*1b30*/  STG.E.U16 desc[UR16][R12.64], R22 ;  /* 0x000000160c007986 */ /* 0x0007e2000c101510 */
[----:B------:R-:W-:-:S02]  /*1b40*/  FSEL R14, R14, -INF , P2 ;  /* 0xff8000000e0e7808 */ /* 0x000fc40001000000 */
[----:B------:R-:W-:Y:S01]  /*1b50*/  LOP3.LUT P1, RZ, R2, 0x100, RZ, 0xc0, !PT ;  /* 0x0000010002ff7812 */ /* 0x000fe2000782c0ff */
[----:B------:R3:W-:Y:S01]  /*1b60*/  STG.E.U16 desc[UR16][R26.64], R23 ;  /* 0x000000171a007986 */ /* 0x0007e2000c101510 */
[----:B------:R-:W-:Y:S01]  /*1b70*/  FFMA R2, R15, 0.69314718246459960938, R8 ;  /* 0x3f3172180f027823 */ /* 0x000fe20000000008 */
[----:B------:R-:W-:Y:S01]  /*1b80*/  FFMA R3, R14, 0.69314718246459960938, R3 ;  /* 0x3f3172180e037823 */ /* 0x000fe20000000003 */
[----:B------:R-:W-:Y:S01]  /*1b90*/  LOP3.LUT R6, R6, 0x3f8, RZ, 0xc0, !PT ;  /* 0x000003f806067812 */ /* 0x000fe200078ec0ff */
[----:B------:R-:W-:Y:S01]  /*1ba0*/  BAR.SYNC.DEFER_BLOCKING 0x0 ;  /* 0x0000000000007b1d */ /* 0x000fe20000010000 */
[C---:B0-----:R-:W-:Y:S01]  /*1bb0*/  SHF.L.U32 R7, R0.reuse, 0x2, RZ ;  /* 0x0000000200077819 */ /* 0x041fe200000006ff */
[----:B------:R-:W-:-:S03]  /*1bc0*/  IMAD.HI R0, R0, 0x4, RZ ;  /* 0x0000000400007827 */ /* 0x000fc600078e02ff */
[----:B-1----:R-:W-:-:S04]  /*1bd0*/  IADD3 R4, P0, P2, R7, UR6, R4 ;  /* 0x0000000607047c10 */ /* 0x002fc8000fa1e004 */
[----:B------:R-:W-:Y:S01]  /*1be0*/  IADD3.X R5, R0, UR5, R5, P0, P2 ;  /* 0x0000000500057c10 */ /* 0x000fe200087e4405 */
[----:B------:R3:W-:Y:S01]  /*1bf0*/  STS.64 [R6+UR15], R2 ;  /* 0x0000000206007988 */ /* 0x0007e20008000a0f */
[----:B------:R-:W-:Y:S06]  /*1c00*/  BAR.SYNC.DEFER_BLOCKING 0x0 ;  /* 0x0000000000007b1d */ /* 0x000fec0000010000 */
[----:B------:R-:W-:Y:S05]  /*1c10*/  @P1 EXIT ;  /* 0x000000000000194d */ /* 0x000fea0003800000 */
[----:B------:R-:W0:Y:S04]  /*1c20*/  LDS R9, [R9] ;  /* 0x0000000009097984 */ /* 0x000e280000000800 */
[----:B0-----:R-:W-:Y:S01]  /*1c30*/  STG.E desc[UR16][R4.64], R9 ;  /* 0x0000000904007986 */ /* 0x001fe2000c101910 */
[----:B------:R-:W-:Y:S05]  /*1c40*/  EXIT ;  /* 0x000000000000794d */ /* 0x000fea0003800000 */
.L_x_2:
[----:B------:R-:W-:-:S00]  /*1c50*/  BRA `(.L_x_2) ;  /* 0xfffffffc00fc7947 */ /* 0x000fc0000383ffff */
[----:B------:R-:W-:-:S00]  /*1c60*/  NOP ;  /* 0x0000000000007918 */ /* 0x000fc00000000000 */
        /* <DEDUP_REMOVED lines=9> */
.L_x_3:


//--------------------- .nv.global.init           --------------------------
	.section	.nv.global.init,"aw",@progbits
.nv.global.init:
	.type		_$_str,@object
	.size		_$_str,(.L_0 - _$_str)
_$_str:
        /*0000*/ 	.byte	0x5f, 0x5f, 0x43, 0x55, 0x44, 0x41, 0x5f, 0x46, 0x54, 0x5a, 0x00
.L_0:


//--------------------- .nv.shared.attn_fwd       --------------------------
	.section	.nv.shared.attn_fwd,"aw",@nobits
	.sectionflags	@""
	.align	16
	.zero		1024


//--------------------- .nv.shared.reserved.0     --------------------------
	.section	.nv.shared.reserved.0,"aw",@nobits
	.weak		__nv_reservedSMEM_offset_0_alias
	.size		__nv_reservedSMEM_offset_0_alias, 0, 0
	.other		__nv_reservedSMEM_offset_0_alias,@"STO_CUDA_RESERVED_SHARED STV_DEFAULT"
__nv_reservedSMEM_offset_0_alias:
	.zero		0


//--------------------- .nv.constant0.attn_fwd    --------------------------
	.section	.nv.constant0.attn_fwd,"a",@progbits
	.sectionflags	@""
	.align	4
.nv.constant0.attn_fwd:
	.zero		664


//--------------------- SYMBOLS --------------------------

	.type		.nv.reservedSmem.offset0,@object
	.size		.nv.reservedSmem.offset0,0x4
